//
// Generated by NVIDIA NVVM Compiler
//
// Compiler Build ID: CL-36424714
// Cuda compilation tools, release 13.0, V13.0.88
// Based on NVVM 20.0.0
//

.version 9.0
.target sm_100
.address_size 64

	// .globl	_Z6conv2dPKfPfS0_S0_iiiii
.global .align 4 .b8 precalc_xorwow_matrix[102400];
.global .align 4 .b8 precalc_xorwow_offset_matrix[102400];
.global .align 4 .b8 mrg32k3aM1[2304];
.global .align 4 .b8 mrg32k3aM2[2304];
.global .align 4 .b8 mrg32k3aM1SubSeq[2016];
.global .align 4 .b8 mrg32k3aM2SubSeq[2016];
.global .align 4 .b8 mrg32k3aM1Seq[2304];
.global .align 4 .b8 mrg32k3aM2Seq[2304];
.const .align 8 .b8 __cr_lgamma_table[72];

.visible .entry _Z6conv2dPKfPfS0_S0_iiiii(
	.param .u64 .ptr .align 1 _Z6conv2dPKfPfS0_S0_iiiii_param_0,
	.param .u64 .ptr .align 1 _Z6conv2dPKfPfS0_S0_iiiii_param_1,
	.param .u64 .ptr .align 1 _Z6conv2dPKfPfS0_S0_iiiii_param_2,
	.param .u64 .ptr .align 1 _Z6conv2dPKfPfS0_S0_iiiii_param_3,
	.param .u32 _Z6conv2dPKfPfS0_S0_iiiii_param_4,
	.param .u32 _Z6conv2dPKfPfS0_S0_iiiii_param_5,
	.param .u32 _Z6conv2dPKfPfS0_S0_iiiii_param_6,
	.param .u32 _Z6conv2dPKfPfS0_S0_iiiii_param_7,
	.param .u32 _Z6conv2dPKfPfS0_S0_iiiii_param_8
)
{
	.reg .pred 	%p<36>;
	.reg .b32 	%r<181>;
	.reg .b32 	%f<211>;
	.reg .b64 	%rd<111>;

	ld.param.u64 	%rd11, [_Z6conv2dPKfPfS0_S0_iiiii_param_0];
	ld.param.u64 	%rd9, [_Z6conv2dPKfPfS0_S0_iiiii_param_1];
	ld.param.u64 	%rd12, [_Z6conv2dPKfPfS0_S0_iiiii_param_2];
	ld.param.u64 	%rd10, [_Z6conv2dPKfPfS0_S0_iiiii_param_3];
	ld.param.u32 	%r56, [_Z6conv2dPKfPfS0_S0_iiiii_param_4];
	ld.param.u32 	%r53, [_Z6conv2dPKfPfS0_S0_iiiii_param_6];
	ld.param.u32 	%r54, [_Z6conv2dPKfPfS0_S0_iiiii_param_7];
	ld.param.u32 	%r55, [_Z6conv2dPKfPfS0_S0_iiiii_param_8];
	cvta.to.global.u64 	%rd1, %rd12;
	cvta.to.global.u64 	%rd2, %rd11;
	cvta.to.global.u64 	%rd3, %rd9;
	cvta.to.global.u64 	%rd4, %rd10;
	mov.u32 	%r57, %ctaid.x;
	mov.u32 	%r58, %ntid.x;
	mov.u32 	%r59, %tid.x;
	mad.lo.s32 	%r1, %r57, %r58, %r59;
	mov.u32 	%r60, %ctaid.y;
	mov.u32 	%r61, %ntid.y;
	mov.u32 	%r62, %tid.y;
	mad.lo.s32 	%r63, %r60, %r61, %r62;
	mov.u32 	%r3, %ctaid.z;
	sub.s32 	%r64, %r54, %r55;
	add.s32 	%r4, %r64, 1;
	max.s32 	%r66, %r1, %r63;
	setp.gt.s32 	%p1, %r66, %r64;
	setp.ge.s32 	%p2, %r3, %r56;
	or.pred  	%p3, %p2, %p1;
	setp.lt.s32 	%p4, %r53, 1;
	or.pred  	%p5, %p3, %p4;
	@%p5 bra 	$L__BB0_44;
	ld.param.u32 	%r161, [_Z6conv2dPKfPfS0_S0_iiiii_param_5];
	setp.lt.s32 	%p6, %r161, 1;
	mul.lo.s32 	%r5, %r53, %r3;
	@%p6 bra 	$L__BB0_33;
	setp.lt.s32 	%p15, %r55, 1;
	@%p15 bra 	$L__BB0_22;
	and.b32  	%r6, %r55, 15;
	and.b32  	%r7, %r55, 7;
	and.b32  	%r8, %r55, 2147483632;
	and.b32  	%r9, %r55, 3;
	neg.s32 	%r10, %r8;
	add.s64 	%rd5, %rd2, 32;
	add.s64 	%rd6, %rd1, 32;
	mov.b32 	%r164, 0;
$L__BB0_4:
	mov.f32 	%f210, 0f00000000;
	mov.b32 	%r165, 0;
$L__BB0_5:
	ld.param.u32 	%r162, [_Z6conv2dPKfPfS0_S0_iiiii_param_5];
	mov.u32 	%r144, %ctaid.z;
	mad.lo.s32 	%r145, %r162, %r144, %r165;
	mad.lo.s32 	%r13, %r145, %r54, %r63;
	mad.lo.s32 	%r146, %r164, %r162, %r165;
	mul.lo.s32 	%r14, %r146, %r55;
	mov.b32 	%r166, 0;
$L__BB0_6:
	setp.lt.u32 	%p24, %r55, 16;
	add.s32 	%r148, %r13, %r166;
	mad.lo.s32 	%r16, %r148, %r54, %r1;
	add.s32 	%r149, %r166, %r14;
	mul.lo.s32 	%r17, %r149, %r55;
	mov.b32 	%r171, 0;
	@%p24 bra 	$L__BB0_9;
	mov.u32 	%r167, %r17;
	mov.u32 	%r168, %r16;
	mov.u32 	%r169, %r10;
$L__BB0_8:
	.pragma "nounroll";
	mul.wide.s32 	%rd89, %r168, 4;
	add.s64 	%rd90, %rd5, %rd89;
	mul.wide.s32 	%rd91, %r167, 4;
	add.s64 	%rd92, %rd6, %rd91;
	ld.global.f32 	%f109, [%rd90+-32];
	ld.global.f32 	%f110, [%rd92+-32];
	fma.rn.f32 	%f111, %f109, %f110, %f210;
	ld.global.f32 	%f112, [%rd90+-28];
	ld.global.f32 	%f113, [%rd92+-28];
	fma.rn.f32 	%f114, %f112, %f113, %f111;
	ld.global.f32 	%f115, [%rd90+-24];
	ld.global.f32 	%f116, [%rd92+-24];
	fma.rn.f32 	%f117, %f115, %f116, %f114;
	ld.global.f32 	%f118, [%rd90+-20];
	ld.global.f32 	%f119, [%rd92+-20];
	fma.rn.f32 	%f120, %f118, %f119, %f117;
	ld.global.f32 	%f121, [%rd90+-16];
	ld.global.f32 	%f122, [%rd92+-16];
	fma.rn.f32 	%f123, %f121, %f122, %f120;
	ld.global.f32 	%f124, [%rd90+-12];
	ld.global.f32 	%f125, [%rd92+-12];
	fma.rn.f32 	%f126, %f124, %f125, %f123;
	ld.global.f32 	%f127, [%rd90+-8];
	ld.global.f32 	%f128, [%rd92+-8];
	fma.rn.f32 	%f129, %f127, %f128, %f126;
	ld.global.f32 	%f130, [%rd90+-4];
	ld.global.f32 	%f131, [%rd92+-4];
	fma.rn.f32 	%f132, %f130, %f131, %f129;
	ld.global.f32 	%f133, [%rd90];
	ld.global.f32 	%f134, [%rd92];
	fma.rn.f32 	%f135, %f133, %f134, %f132;
	ld.global.f32 	%f136, [%rd90+4];
	ld.global.f32 	%f137, [%rd92+4];
	fma.rn.f32 	%f138, %f136, %f137, %f135;
	ld.global.f32 	%f139, [%rd90+8];
	ld.global.f32 	%f140, [%rd92+8];
	fma.rn.f32 	%f141, %f139, %f140, %f138;
	ld.global.f32 	%f142, [%rd90+12];
	ld.global.f32 	%f143, [%rd92+12];
	fma.rn.f32 	%f144, %f142, %f143, %f141;
	ld.global.f32 	%f145, [%rd90+16];
	ld.global.f32 	%f146, [%rd92+16];
	fma.rn.f32 	%f147, %f145, %f146, %f144;
	ld.global.f32 	%f148, [%rd90+20];
	ld.global.f32 	%f149, [%rd92+20];
	fma.rn.f32 	%f150, %f148, %f149, %f147;
	ld.global.f32 	%f151, [%rd90+24];
	ld.global.f32 	%f152, [%rd92+24];
	fma.rn.f32 	%f153, %f151, %f152, %f150;
	ld.global.f32 	%f154, [%rd90+28];
	ld.global.f32 	%f155, [%rd92+28];
	fma.rn.f32 	%f210, %f154, %f155, %f153;
	add.s32 	%r169, %r169, 16;
	add.s32 	%r168, %r168, 16;
	add.s32 	%r167, %r167, 16;
	setp.ne.s32 	%p25, %r169, 0;
	mov.u32 	%r171, %r8;
	@%p25 bra 	$L__BB0_8;
$L__BB0_9:
	setp.eq.s32 	%p26, %r6, 0;
	@%p26 bra 	$L__BB0_19;
	add.s32 	%r150, %r6, -1;
	setp.lt.u32 	%p27, %r150, 7;
	@%p27 bra 	$L__BB0_12;
	add.s32 	%r151, %r16, %r171;
	add.s32 	%r152, %r171, %r17;
	mul.wide.s32 	%rd93, %r151, 4;
	add.s64 	%rd94, %rd2, %rd93;
	ld.global.f32 	%f157, [%rd94];
	mul.wide.s32 	%rd95, %r152, 4;
	add.s64 	%rd96, %rd1, %rd95;
	ld.global.f32 	%f158, [%rd96];
	fma.rn.f32 	%f159, %f157, %f158, %f210;
	ld.global.f32 	%f160, [%rd94+4];
	ld.global.f32 	%f161, [%rd96+4];
	fma.rn.f32 	%f162, %f160, %f161, %f159;
	ld.global.f32 	%f163, [%rd94+8];
	ld.global.f32 	%f164, [%rd96+8];
	fma.rn.f32 	%f165, %f163, %f164, %f162;
	ld.global.f32 	%f166, [%rd94+12];
	ld.global.f32 	%f167, [%rd96+12];
	fma.rn.f32 	%f168, %f166, %f167, %f165;
	ld.global.f32 	%f169, [%rd94+16];
	ld.global.f32 	%f170, [%rd96+16];
	fma.rn.f32 	%f171, %f169, %f170, %f168;
	ld.global.f32 	%f172, [%rd94+20];
	ld.global.f32 	%f173, [%rd96+20];
	fma.rn.f32 	%f174, %f172, %f173, %f171;
	ld.global.f32 	%f175, [%rd94+24];
	ld.global.f32 	%f176, [%rd96+24];
	fma.rn.f32 	%f177, %f175, %f176, %f174;
	ld.global.f32 	%f178, [%rd94+28];
	ld.global.f32 	%f179, [%rd96+28];
	fma.rn.f32 	%f210, %f178, %f179, %f177;
	add.s32 	%r171, %r171, 8;
$L__BB0_12:
	setp.eq.s32 	%p28, %r7, 0;
	@%p28 bra 	$L__BB0_19;
	add.s32 	%r153, %r7, -1;
	setp.lt.u32 	%p29, %r153, 3;
	@%p29 bra 	$L__BB0_15;
	add.s32 	%r154, %r16, %r171;
	add.s32 	%r155, %r171, %r17;
	mul.wide.s32 	%rd97, %r154, 4;
	add.s64 	%rd98, %rd2, %rd97;
	ld.global.f32 	%f181, [%rd98];
	mul.wide.s32 	%rd99, %r155, 4;
	add.s64 	%rd100, %rd1, %rd99;
	ld.global.f32 	%f182, [%rd100];
	fma.rn.f32 	%f183, %f181, %f182, %f210;
	ld.global.f32 	%f184, [%rd98+4];
	ld.global.f32 	%f185, [%rd100+4];
	fma.rn.f32 	%f186, %f184, %f185, %f183;
	ld.global.f32 	%f187, [%rd98+8];
	ld.global.f32 	%f188, [%rd100+8];
	fma.rn.f32 	%f189, %f187, %f188, %f186;
	ld.global.f32 	%f190, [%rd98+12];
	ld.global.f32 	%f191, [%rd100+12];
	fma.rn.f32 	%f210, %f190, %f191, %f189;
	add.s32 	%r171, %r171, 4;
$L__BB0_15:
	setp.eq.s32 	%p30, %r9, 0;
	@%p30 bra 	$L__BB0_19;
	setp.eq.s32 	%p31, %r9, 1;
	add.s32 	%r156, %r16, %r171;
	add.s32 	%r157, %r171, %r17;
	mul.wide.s32 	%rd101, %r156, 4;
	add.s64 	%rd7, %rd2, %rd101;
	ld.global.f32 	%f192, [%rd7];
	mul.wide.s32 	%rd102, %r157, 4;
	add.s64 	%rd8, %rd1, %rd102;
	ld.global.f32 	%f193, [%rd8];
	fma.rn.f32 	%f210, %f192, %f193, %f210;
	@%p31 bra 	$L__BB0_19;
	setp.eq.s32 	%p32, %r9, 2;
	ld.global.f32 	%f194, [%rd7+4];
	ld.global.f32 	%f195, [%rd8+4];
	fma.rn.f32 	%f210, %f194, %f195, %f210;
	@%p32 bra 	$L__BB0_19;
	ld.global.f32 	%f196, [%rd7+8];
	ld.global.f32 	%f197, [%rd8+8];
	fma.rn.f32 	%f210, %f196, %f197, %f210;
$L__BB0_19:
	add.s32 	%r166, %r166, 1;
	setp.ne.s32 	%p33, %r166, %r55;
	@%p33 bra 	$L__BB0_6;
	ld.param.u32 	%r163, [_Z6conv2dPKfPfS0_S0_iiiii_param_5];
	add.s32 	%r165, %r165, 1;
	setp.ne.s32 	%p34, %r165, %r163;
	@%p34 bra 	$L__BB0_5;
	ld.param.u64 	%rd110, [_Z6conv2dPKfPfS0_S0_iiiii_param_3];
	ld.param.u64 	%rd109, [_Z6conv2dPKfPfS0_S0_iiiii_param_1];
	cvta.to.global.u64 	%rd103, %rd110;
	mul.wide.u32 	%rd104, %r164, 4;
	add.s64 	%rd105, %rd103, %rd104;
	ld.global.f32 	%f198, [%rd105];
	add.f32 	%f199, %f210, %f198;
	max.f32 	%f200, %f199, 0f00000000;
	add.s32 	%r158, %r164, %r5;
	mad.lo.s32 	%r159, %r158, %r4, %r63;
	mad.lo.s32 	%r160, %r159, %r4, %r1;
	cvta.to.global.u64 	%rd106, %rd109;
	mul.wide.s32 	%rd107, %r160, 4;
	add.s64 	%rd108, %rd106, %rd107;
	st.global.f32 	[%rd108], %f200;
	add.s32 	%r164, %r164, 1;
	setp.eq.s32 	%p35, %r164, %r53;
	@%p35 bra 	$L__BB0_44;
	bra.uni 	$L__BB0_4;
$L__BB0_22:
	and.b32  	%r32, %r53, 7;
	setp.lt.u32 	%p16, %r53, 8;
	mov.b32 	%r175, 0;
	@%p16 bra 	$L__BB0_25;
	and.b32  	%r175, %r53, 2147483640;
	mov.b32 	%r173, 0;
$L__BB0_24:
	.pragma "nounroll";
	mul.wide.u32 	%rd51, %r173, 4;
	add.s64 	%rd52, %rd4, %rd51;
	ld.global.f32 	%f62, [%rd52];
	add.f32 	%f63, %f62, 0f00000000;
	max.f32 	%f64, %f63, 0f00000000;
	add.s32 	%r106, %r173, %r5;
	mad.lo.s32 	%r107, %r106, %r4, %r63;
	mad.lo.s32 	%r108, %r107, %r4, %r1;
	mul.wide.s32 	%rd53, %r108, 4;
	add.s64 	%rd54, %rd3, %rd53;
	st.global.f32 	[%rd54], %f64;
	ld.global.f32 	%f65, [%rd52+4];
	add.f32 	%f66, %f65, 0f00000000;
	max.f32 	%f67, %f66, 0f00000000;
	add.s32 	%r109, %r107, %r4;
	mad.lo.s32 	%r110, %r109, %r4, %r1;
	mul.wide.s32 	%rd55, %r110, 4;
	add.s64 	%rd56, %rd3, %rd55;
	st.global.f32 	[%rd56], %f67;
	ld.global.f32 	%f68, [%rd52+8];
	add.f32 	%f69, %f68, 0f00000000;
	max.f32 	%f70, %f69, 0f00000000;
	add.s32 	%r111, %r109, %r4;
	mad.lo.s32 	%r112, %r111, %r4, %r1;
	mul.wide.s32 	%rd57, %r112, 4;
	add.s64 	%rd58, %rd3, %rd57;
	st.global.f32 	[%rd58], %f70;
	ld.global.f32 	%f71, [%rd52+12];
	add.f32 	%f72, %f71, 0f00000000;
	max.f32 	%f73, %f72, 0f00000000;
	add.s32 	%r113, %r111, %r4;
	mad.lo.s32 	%r114, %r113, %r4, %r1;
	mul.wide.s32 	%rd59, %r114, 4;
	add.s64 	%rd60, %rd3, %rd59;
	st.global.f32 	[%rd60], %f73;
	ld.global.f32 	%f74, [%rd52+16];
	add.f32 	%f75, %f74, 0f00000000;
	max.f32 	%f76, %f75, 0f00000000;
	add.s32 	%r115, %r113, %r4;
	mad.lo.s32 	%r116, %r115, %r4, %r1;
	mul.wide.s32 	%rd61, %r116, 4;
	add.s64 	%rd62, %rd3, %rd61;
	st.global.f32 	[%rd62], %f76;
	ld.global.f32 	%f77, [%rd52+20];
	add.f32 	%f78, %f77, 0f00000000;
	max.f32 	%f79, %f78, 0f00000000;
	add.s32 	%r117, %r115, %r4;
	mad.lo.s32 	%r118, %r117, %r4, %r1;
	mul.wide.s32 	%rd63, %r118, 4;
	add.s64 	%rd64, %rd3, %rd63;
	st.global.f32 	[%rd64], %f79;
	ld.global.f32 	%f80, [%rd52+24];
	add.f32 	%f81, %f80, 0f00000000;
	max.f32 	%f82, %f81, 0f00000000;
	add.s32 	%r119, %r117, %r4;
	mad.lo.s32 	%r120, %r119, %r4, %r1;
	mul.wide.s32 	%rd65, %r120, 4;
	add.s64 	%rd66, %rd3, %rd65;
	st.global.f32 	[%rd66], %f82;
	ld.global.f32 	%f83, [%rd52+28];
	add.f32 	%f84, %f83, 0f00000000;
	max.f32 	%f85, %f84, 0f00000000;
	add.s32 	%r121, %r119, %r4;
	mad.lo.s32 	%r122, %r121, %r4, %r1;
	mul.wide.s32 	%rd67, %r122, 4;
	add.s64 	%rd68, %rd3, %rd67;
	st.global.f32 	[%rd68], %f85;
	add.s32 	%r173, %r173, 8;
	setp.ne.s32 	%p17, %r173, %r175;
	@%p17 bra 	$L__BB0_24;
$L__BB0_25:
	setp.eq.s32 	%p18, %r32, 0;
	@%p18 bra 	$L__BB0_44;
	and.b32  	%r37, %r53, 3;
	setp.lt.u32 	%p19, %r32, 4;
	@%p19 bra 	$L__BB0_28;
	mul.wide.u32 	%rd69, %r175, 4;
	add.s64 	%rd70, %rd4, %rd69;
	ld.global.f32 	%f86, [%rd70];
	add.f32 	%f87, %f86, 0f00000000;
	max.f32 	%f88, %f87, 0f00000000;
	add.s32 	%r123, %r175, %r5;
	mad.lo.s32 	%r124, %r123, %r4, %r63;
	mad.lo.s32 	%r125, %r124, %r4, %r1;
	mul.wide.s32 	%rd71, %r125, 4;
	add.s64 	%rd72, %rd3, %rd71;
	st.global.f32 	[%rd72], %f88;
	ld.global.f32 	%f89, [%rd70+4];
	add.f32 	%f90, %f89, 0f00000000;
	max.f32 	%f91, %f90, 0f00000000;
	add.s32 	%r126, %r124, %r4;
	mad.lo.s32 	%r127, %r126, %r4, %r1;
	mul.wide.s32 	%rd73, %r127, 4;
	add.s64 	%rd74, %rd3, %rd73;
	st.global.f32 	[%rd74], %f91;
	ld.global.f32 	%f92, [%rd70+8];
	add.f32 	%f93, %f92, 0f00000000;
	max.f32 	%f94, %f93, 0f00000000;
	add.s32 	%r128, %r126, %r4;
	mad.lo.s32 	%r129, %r128, %r4, %r1;
	mul.wide.s32 	%rd75, %r129, 4;
	add.s64 	%rd76, %rd3, %rd75;
	st.global.f32 	[%rd76], %f94;
	ld.global.f32 	%f95, [%rd70+12];
	add.f32 	%f96, %f95, 0f00000000;
	max.f32 	%f97, %f96, 0f00000000;
	add.s32 	%r130, %r128, %r4;
	mad.lo.s32 	%r131, %r130, %r4, %r1;
	mul.wide.s32 	%rd77, %r131, 4;
	add.s64 	%rd78, %rd3, %rd77;
	st.global.f32 	[%rd78], %f97;
	add.s32 	%r175, %r175, 4;
$L__BB0_28:
	setp.eq.s32 	%p20, %r37, 0;
	@%p20 bra 	$L__BB0_44;
	setp.eq.s32 	%p21, %r37, 1;
	@%p21 bra 	$L__BB0_31;
	mul.wide.u32 	%rd79, %r175, 4;
	add.s64 	%rd80, %rd4, %rd79;
	ld.global.f32 	%f98, [%rd80];
	add.f32 	%f99, %f98, 0f00000000;
	max.f32 	%f100, %f99, 0f00000000;
	add.s32 	%r132, %r175, %r5;
	mad.lo.s32 	%r133, %r132, %r4, %r63;
	mad.lo.s32 	%r134, %r133, %r4, %r1;
	mul.wide.s32 	%rd81, %r134, 4;
	add.s64 	%rd82, %rd3, %rd81;
	st.global.f32 	[%rd82], %f100;
	ld.global.f32 	%f101, [%rd80+4];
	add.f32 	%f102, %f101, 0f00000000;
	max.f32 	%f103, %f102, 0f00000000;
	add.s32 	%r135, %r133, %r4;
	mad.lo.s32 	%r136, %r135, %r4, %r1;
	mul.wide.s32 	%rd83, %r136, 4;
	add.s64 	%rd84, %rd3, %rd83;
	st.global.f32 	[%rd84], %f103;
	add.s32 	%r175, %r175, 2;
$L__BB0_31:
	and.b32  	%r137, %r53, 1;
	setp.eq.b32 	%p22, %r137, 1;
	not.pred 	%p23, %p22;
	@%p23 bra 	$L__BB0_44;
	mul.wide.u32 	%rd85, %r175, 4;
	add.s64 	%rd86, %rd4, %rd85;
	ld.global.f32 	%f104, [%rd86];
	add.f32 	%f105, %f104, 0f00000000;
	max.f32 	%f106, %f105, 0f00000000;
	add.s32 	%r138, %r175, %r5;
	mad.lo.s32 	%r139, %r138, %r4, %r63;
	mad.lo.s32 	%r140, %r139, %r4, %r1;
	mul.wide.s32 	%rd87, %r140, 4;
	add.s64 	%rd88, %rd3, %rd87;
	st.global.f32 	[%rd88], %f106;
	bra.uni 	$L__BB0_44;
$L__BB0_33:
	and.b32  	%r42, %r53, 7;
	setp.lt.u32 	%p7, %r53, 8;
	mov.b32 	%r179, 0;
	@%p7 bra 	$L__BB0_36;
	and.b32  	%r179, %r53, 2147483640;
	mov.b32 	%r177, 0;
$L__BB0_35:
	.pragma "nounroll";
	mul.wide.u32 	%rd13, %r177, 4;
	add.s64 	%rd14, %rd4, %rd13;
	ld.global.f32 	%f17, [%rd14];
	add.f32 	%f18, %f17, 0f00000000;
	max.f32 	%f19, %f18, 0f00000000;
	add.s32 	%r69, %r177, %r5;
	mad.lo.s32 	%r70, %r69, %r4, %r63;
	mad.lo.s32 	%r71, %r70, %r4, %r1;
	mul.wide.s32 	%rd15, %r71, 4;
	add.s64 	%rd16, %rd3, %rd15;
	st.global.f32 	[%rd16], %f19;
	ld.global.f32 	%f20, [%rd14+4];
	add.f32 	%f21, %f20, 0f00000000;
	max.f32 	%f22, %f21, 0f00000000;
	add.s32 	%r72, %r70, %r4;
	mad.lo.s32 	%r73, %r72, %r4, %r1;
	mul.wide.s32 	%rd17, %r73, 4;
	add.s64 	%rd18, %rd3, %rd17;
	st.global.f32 	[%rd18], %f22;
	ld.global.f32 	%f23, [%rd14+8];
	add.f32 	%f24, %f23, 0f00000000;
	max.f32 	%f25, %f24, 0f00000000;
	add.s32 	%r74, %r72, %r4;
	mad.lo.s32 	%r75, %r74, %r4, %r1;
	mul.wide.s32 	%rd19, %r75, 4;
	add.s64 	%rd20, %rd3, %rd19;
	st.global.f32 	[%rd20], %f25;
	ld.global.f32 	%f26, [%rd14+12];
	add.f32 	%f27, %f26, 0f00000000;
	max.f32 	%f28, %f27, 0f00000000;
	add.s32 	%r76, %r74, %r4;
	mad.lo.s32 	%r77, %r76, %r4, %r1;
	mul.wide.s32 	%rd21, %r77, 4;
	add.s64 	%rd22, %rd3, %rd21;
	st.global.f32 	[%rd22], %f28;
	ld.global.f32 	%f29, [%rd14+16];
	add.f32 	%f30, %f29, 0f00000000;
	max.f32 	%f31, %f30, 0f00000000;
	add.s32 	%r78, %r76, %r4;
	mad.lo.s32 	%r79, %r78, %r4, %r1;
	mul.wide.s32 	%rd23, %r79, 4;
	add.s64 	%rd24, %rd3, %rd23;
	st.global.f32 	[%rd24], %f31;
	ld.global.f32 	%f32, [%rd14+20];
	add.f32 	%f33, %f32, 0f00000000;
	max.f32 	%f34, %f33, 0f00000000;
	add.s32 	%r80, %r78, %r4;
	mad.lo.s32 	%r81, %r80, %r4, %r1;
	mul.wide.s32 	%rd25, %r81, 4;
	add.s64 	%rd26, %rd3, %rd25;
	st.global.f32 	[%rd26], %f34;
	ld.global.f32 	%f35, [%rd14+24];
	add.f32 	%f36, %f35, 0f00000000;
	max.f32 	%f37, %f36, 0f00000000;
	add.s32 	%r82, %r80, %r4;
	mad.lo.s32 	%r83, %r82, %r4, %r1;
	mul.wide.s32 	%rd27, %r83, 4;
	add.s64 	%rd28, %rd3, %rd27;
	st.global.f32 	[%rd28], %f37;
	ld.global.f32 	%f38, [%rd14+28];
	add.f32 	%f39, %f38, 0f00000000;
	max.f32 	%f40, %f39, 0f00000000;
	add.s32 	%r84, %r82, %r4;
	mad.lo.s32 	%r85, %r84, %r4, %r1;
	mul.wide.s32 	%rd29, %r85, 4;
	add.s64 	%rd30, %rd3, %rd29;
	st.global.f32 	[%rd30], %f40;
	add.s32 	%r177, %r177, 8;
	setp.ne.s32 	%p8, %r177, %r179;
	@%p8 bra 	$L__BB0_35;
$L__BB0_36:
	setp.eq.s32 	%p9, %r42, 0;
	@%p9 bra 	$L__BB0_44;
	and.b32  	%r47, %r53, 3;
	setp.lt.u32 	%p10, %r42, 4;
	@%p10 bra 	$L__BB0_39;
	mul.wide.u32 	%rd31, %r179, 4;
	add.s64 	%rd32, %rd4, %rd31;
	ld.global.f32 	%f41, [%rd32];
	add.f32 	%f42, %f41, 0f00000000;
	max.f32 	%f43, %f42, 0f00000000;
	add.s32 	%r86, %r179, %r5;
	mad.lo.s32 	%r87, %r86, %r4, %r63;
	mad.lo.s32 	%r88, %r87, %r4, %r1;
	mul.wide.s32 	%rd33, %r88, 4;
	add.s64 	%rd34, %rd3, %rd33;
	st.global.f32 	[%rd34], %f43;
	ld.global.f32 	%f44, [%rd32+4];
	add.f32 	%f45, %f44, 0f00000000;
	max.f32 	%f46, %f45, 0f00000000;
	add.s32 	%r89, %r87, %r4;
	mad.lo.s32 	%r90, %r89, %r4, %r1;
	mul.wide.s32 	%rd35, %r90, 4;
	add.s64 	%rd36, %rd3, %rd35;
	st.global.f32 	[%rd36], %f46;
	ld.global.f32 	%f47, [%rd32+8];
	add.f32 	%f48, %f47, 0f00000000;
	max.f32 	%f49, %f48, 0f00000000;
	add.s32 	%r91, %r89, %r4;
	mad.lo.s32 	%r92, %r91, %r4, %r1;
	mul.wide.s32 	%rd37, %r92, 4;
	add.s64 	%rd38, %rd3, %rd37;
	st.global.f32 	[%rd38], %f49;
	ld.global.f32 	%f50, [%rd32+12];
	add.f32 	%f51, %f50, 0f00000000;
	max.f32 	%f52, %f51, 0f00000000;
	add.s32 	%r93, %r91, %r4;
	mad.lo.s32 	%r94, %r93, %r4, %r1;
	mul.wide.s32 	%rd39, %r94, 4;
	add.s64 	%rd40, %rd3, %rd39;
	st.global.f32 	[%rd40], %f52;
	add.s32 	%r179, %r179, 4;
$L__BB0_39:
	setp.eq.s32 	%p11, %r47, 0;
	@%p11 bra 	$L__BB0_44;
	setp.eq.s32 	%p12, %r47, 1;
	@%p12 bra 	$L__BB0_42;
	mul.wide.u32 	%rd41, %r179, 4;
	add.s64 	%rd42, %rd4, %rd41;
	ld.global.f32 	%f53, [%rd42];
	add.f32 	%f54, %f53, 0f00000000;
	max.f32 	%f55, %f54, 0f00000000;
	add.s32 	%r95, %r179, %r5;
	mad.lo.s32 	%r96, %r95, %r4, %r63;
	mad.lo.s32 	%r97, %r96, %r4, %r1;
	mul.wide.s32 	%rd43, %r97, 4;
	add.s64 	%rd44, %rd3, %rd43;
	st.global.f32 	[%rd44], %f55;
	ld.global.f32 	%f56, [%rd42+4];
	add.f32 	%f57, %f56, 0f00000000;
	max.f32 	%f58, %f57, 0f00000000;
	add.s32 	%r98, %r96, %r4;
	mad.lo.s32 	%r99, %r98, %r4, %r1;
	mul.wide.s32 	%rd45, %r99, 4;
	add.s64 	%rd46, %rd3, %rd45;
	st.global.f32 	[%rd46], %f58;
	add.s32 	%r179, %r179, 2;
$L__BB0_42:
	and.b32  	%r100, %r53, 1;
	setp.eq.b32 	%p13, %r100, 1;
	not.pred 	%p14, %p13;
	@%p14 bra 	$L__BB0_44;
	mul.wide.u32 	%rd47, %r179, 4;
	add.s64 	%rd48, %rd4, %rd47;
	ld.global.f32 	%f59, [%rd48];
	add.f32 	%f60, %f59, 0f00000000;
	max.f32 	%f61, %f60, 0f00000000;
	add.s32 	%r101, %r179, %r5;
	mad.lo.s32 	%r102, %r101, %r4, %r63;
	mad.lo.s32 	%r103, %r102, %r4, %r1;
	mul.wide.s32 	%rd49, %r103, 4;
	add.s64 	%rd50, %rd3, %rd49;
	st.global.f32 	[%rd50], %f61;
$L__BB0_44:
	ret;

}
	// .globl	_Z9maxpool2dPKfPfiiii
.visible .entry _Z9maxpool2dPKfPfiiii(
	.param .u64 .ptr .align 1 _Z9maxpool2dPKfPfiiii_param_0,
	.param .u64 .ptr .align 1 _Z9maxpool2dPKfPfiiii_param_1,
	.param .u32 _Z9maxpool2dPKfPfiiii_param_2,
	.param .u32 _Z9maxpool2dPKfPfiiii_param_3,
	.param .u32 _Z9maxpool2dPKfPfiiii_param_4,
	.param .u32 _Z9maxpool2dPKfPfiiii_param_5
)
{
	.reg .pred 	%p<26>;
	.reg .b32 	%r<115>;
	.reg .b32 	%f<85>;
	.reg .b64 	%rd<46>;

	ld.param.u64 	%rd5, [_Z9maxpool2dPKfPfiiii_param_0];
	ld.param.u64 	%rd6, [_Z9maxpool2dPKfPfiiii_param_1];
	ld.param.u32 	%r41, [_Z9maxpool2dPKfPfiiii_param_2];
	ld.param.u32 	%r38, [_Z9maxpool2dPKfPfiiii_param_3];
	ld.param.u32 	%r39, [_Z9maxpool2dPKfPfiiii_param_4];
	ld.param.u32 	%r40, [_Z9maxpool2dPKfPfiiii_param_5];
	cvta.to.global.u64 	%rd1, %rd5;
	cvta.to.global.u64 	%rd2, %rd6;
	mov.u32 	%r42, %ctaid.x;
	mov.u32 	%r43, %ntid.x;
	mov.u32 	%r44, %tid.x;
	mad.lo.s32 	%r1, %r42, %r43, %r44;
	mov.u32 	%r45, %ctaid.y;
	mov.u32 	%r46, %ntid.y;
	mov.u32 	%r47, %tid.y;
	mad.lo.s32 	%r48, %r45, %r46, %r47;
	mov.u32 	%r3, %ctaid.z;
	div.s32 	%r49, %r39, %r40;
	max.s32 	%r50, %r1, %r48;
	setp.ge.s32 	%p1, %r50, %r49;
	setp.ge.s32 	%p2, %r3, %r41;
	or.pred  	%p3, %p2, %p1;
	setp.lt.s32 	%p4, %r38, 1;
	or.pred  	%p5, %p3, %p4;
	@%p5 bra 	$L__BB1_30;
	setp.lt.s32 	%p6, %r40, 1;
	mul.lo.s32 	%r5, %r38, %r3;
	@%p6 bra 	$L__BB1_19;
	and.b32  	%r6, %r40, 15;
	and.b32  	%r7, %r40, 7;
	and.b32  	%r8, %r40, 2147483632;
	and.b32  	%r9, %r40, 3;
	neg.s32 	%r10, %r8;
	add.s64 	%rd3, %rd1, 32;
	mul.lo.s32 	%r11, %r40, %r1;
	mov.b32 	%r104, 0;
$L__BB1_3:
	add.s32 	%r13, %r104, %r5;
	mul.lo.s32 	%r94, %r40, %r48;
	mad.lo.s32 	%r14, %r13, %r39, %r94;
	mov.f32 	%f84, 0fFF800000;
	mov.b32 	%r105, 0;
$L__BB1_4:
	setp.lt.u32 	%p15, %r40, 16;
	add.s32 	%r96, %r14, %r105;
	mad.lo.s32 	%r16, %r96, %r39, %r11;
	mov.b32 	%r109, 0;
	@%p15 bra 	$L__BB1_7;
	mov.u32 	%r106, %r16;
	mov.u32 	%r107, %r10;
$L__BB1_6:
	.pragma "nounroll";
	mul.wide.s32 	%rd37, %r106, 4;
	add.s64 	%rd38, %rd3, %rd37;
	ld.global.f32 	%f18, [%rd38+-32];
	max.f32 	%f19, %f84, %f18;
	ld.global.f32 	%f20, [%rd38+-28];
	max.f32 	%f21, %f19, %f20;
	ld.global.f32 	%f22, [%rd38+-24];
	max.f32 	%f23, %f21, %f22;
	ld.global.f32 	%f24, [%rd38+-20];
	max.f32 	%f25, %f23, %f24;
	ld.global.f32 	%f26, [%rd38+-16];
	max.f32 	%f27, %f25, %f26;
	ld.global.f32 	%f28, [%rd38+-12];
	max.f32 	%f29, %f27, %f28;
	ld.global.f32 	%f30, [%rd38+-8];
	max.f32 	%f31, %f29, %f30;
	ld.global.f32 	%f32, [%rd38+-4];
	max.f32 	%f33, %f31, %f32;
	ld.global.f32 	%f34, [%rd38];
	max.f32 	%f35, %f33, %f34;
	ld.global.f32 	%f36, [%rd38+4];
	max.f32 	%f37, %f35, %f36;
	ld.global.f32 	%f38, [%rd38+8];
	max.f32 	%f39, %f37, %f38;
	ld.global.f32 	%f40, [%rd38+12];
	max.f32 	%f41, %f39, %f40;
	ld.global.f32 	%f42, [%rd38+16];
	max.f32 	%f43, %f41, %f42;
	ld.global.f32 	%f44, [%rd38+20];
	max.f32 	%f45, %f43, %f44;
	ld.global.f32 	%f46, [%rd38+24];
	max.f32 	%f47, %f45, %f46;
	ld.global.f32 	%f48, [%rd38+28];
	max.f32 	%f84, %f47, %f48;
	add.s32 	%r107, %r107, 16;
	add.s32 	%r106, %r106, 16;
	setp.ne.s32 	%p16, %r107, 0;
	mov.u32 	%r109, %r8;
	@%p16 bra 	$L__BB1_6;
$L__BB1_7:
	setp.eq.s32 	%p17, %r6, 0;
	@%p17 bra 	$L__BB1_17;
	add.s32 	%r97, %r6, -1;
	setp.lt.u32 	%p18, %r97, 7;
	@%p18 bra 	$L__BB1_10;
	add.s32 	%r98, %r16, %r109;
	mul.wide.s32 	%rd39, %r98, 4;
	add.s64 	%rd40, %rd1, %rd39;
	ld.global.f32 	%f50, [%rd40];
	max.f32 	%f51, %f84, %f50;
	ld.global.f32 	%f52, [%rd40+4];
	max.f32 	%f53, %f51, %f52;
	ld.global.f32 	%f54, [%rd40+8];
	max.f32 	%f55, %f53, %f54;
	ld.global.f32 	%f56, [%rd40+12];
	max.f32 	%f57, %f55, %f56;
	ld.global.f32 	%f58, [%rd40+16];
	max.f32 	%f59, %f57, %f58;
	ld.global.f32 	%f60, [%rd40+20];
	max.f32 	%f61, %f59, %f60;
	ld.global.f32 	%f62, [%rd40+24];
	max.f32 	%f63, %f61, %f62;
	ld.global.f32 	%f64, [%rd40+28];
	max.f32 	%f84, %f63, %f64;
	add.s32 	%r109, %r109, 8;
$L__BB1_10:
	setp.eq.s32 	%p19, %r7, 0;
	@%p19 bra 	$L__BB1_17;
	add.s32 	%r99, %r7, -1;
	setp.lt.u32 	%p20, %r99, 3;
	@%p20 bra 	$L__BB1_13;
	add.s32 	%r100, %r16, %r109;
	mul.wide.s32 	%rd41, %r100, 4;
	add.s64 	%rd42, %rd1, %rd41;
	ld.global.f32 	%f66, [%rd42];
	max.f32 	%f67, %f84, %f66;
	ld.global.f32 	%f68, [%rd42+4];
	max.f32 	%f69, %f67, %f68;
	ld.global.f32 	%f70, [%rd42+8];
	max.f32 	%f71, %f69, %f70;
	ld.global.f32 	%f72, [%rd42+12];
	max.f32 	%f84, %f71, %f72;
	add.s32 	%r109, %r109, 4;
$L__BB1_13:
	setp.eq.s32 	%p21, %r9, 0;
	@%p21 bra 	$L__BB1_17;
	setp.eq.s32 	%p22, %r9, 1;
	add.s32 	%r101, %r16, %r109;
	mul.wide.s32 	%rd43, %r101, 4;
	add.s64 	%rd4, %rd1, %rd43;
	ld.global.f32 	%f73, [%rd4];
	max.f32 	%f84, %f84, %f73;
	@%p22 bra 	$L__BB1_17;
	setp.eq.s32 	%p23, %r9, 2;
	ld.global.f32 	%f74, [%rd4+4];
	max.f32 	%f84, %f84, %f74;
	@%p23 bra 	$L__BB1_17;
	ld.global.f32 	%f75, [%rd4+8];
	max.f32 	%f84, %f84, %f75;
$L__BB1_17:
	add.s32 	%r105, %r105, 1;
	setp.ne.s32 	%p24, %r105, %r40;
	@%p24 bra 	$L__BB1_4;
	mad.lo.s32 	%r102, %r13, %r49, %r48;
	mad.lo.s32 	%r103, %r102, %r49, %r1;
	mul.wide.s32 	%rd44, %r103, 4;
	add.s64 	%rd45, %rd2, %rd44;
	st.global.f32 	[%rd45], %f84;
	add.s32 	%r104, %r104, 1;
	setp.eq.s32 	%p25, %r104, %r38;
	@%p25 bra 	$L__BB1_30;
	bra.uni 	$L__BB1_3;
$L__BB1_19:
	and.b32  	%r28, %r38, 7;
	setp.lt.u32 	%p7, %r38, 8;
	mov.b32 	%r113, 0;
	@%p7 bra 	$L__BB1_22;
	and.b32  	%r113, %r38, 2147483640;
	mov.b32 	%r111, 0;
$L__BB1_21:
	.pragma "nounroll";
	add.s32 	%r53, %r111, %r5;
	mad.lo.s32 	%r54, %r53, %r49, %r48;
	mad.lo.s32 	%r55, %r54, %r49, %r1;
	mul.wide.s32 	%rd7, %r55, 4;
	add.s64 	%rd8, %rd2, %rd7;
	mov.b32 	%r56, -8388608;
	st.global.u32 	[%rd8], %r56;
	add.s32 	%r57, %r54, %r49;
	mad.lo.s32 	%r58, %r57, %r49, %r1;
	mul.wide.s32 	%rd9, %r58, 4;
	add.s64 	%rd10, %rd2, %rd9;
	st.global.u32 	[%rd10], %r56;
	add.s32 	%r59, %r57, %r49;
	mad.lo.s32 	%r60, %r59, %r49, %r1;
	mul.wide.s32 	%rd11, %r60, 4;
	add.s64 	%rd12, %rd2, %rd11;
	st.global.u32 	[%rd12], %r56;
	add.s32 	%r61, %r59, %r49;
	mad.lo.s32 	%r62, %r61, %r49, %r1;
	mul.wide.s32 	%rd13, %r62, 4;
	add.s64 	%rd14, %rd2, %rd13;
	st.global.u32 	[%rd14], %r56;
	add.s32 	%r63, %r61, %r49;
	mad.lo.s32 	%r64, %r63, %r49, %r1;
	mul.wide.s32 	%rd15, %r64, 4;
	add.s64 	%rd16, %rd2, %rd15;
	st.global.u32 	[%rd16], %r56;
	add.s32 	%r65, %r63, %r49;
	mad.lo.s32 	%r66, %r65, %r49, %r1;
	mul.wide.s32 	%rd17, %r66, 4;
	add.s64 	%rd18, %rd2, %rd17;
	st.global.u32 	[%rd18], %r56;
	add.s32 	%r67, %r65, %r49;
	mad.lo.s32 	%r68, %r67, %r49, %r1;
	mul.wide.s32 	%rd19, %r68, 4;
	add.s64 	%rd20, %rd2, %rd19;
	st.global.u32 	[%rd20], %r56;
	add.s32 	%r69, %r67, %r49;
	mad.lo.s32 	%r70, %r69, %r49, %r1;
	mul.wide.s32 	%rd21, %r70, 4;
	add.s64 	%rd22, %rd2, %rd21;
	st.global.u32 	[%rd22], %r56;
	add.s32 	%r111, %r111, 8;
	setp.ne.s32 	%p8, %r111, %r113;
	@%p8 bra 	$L__BB1_21;
$L__BB1_22:
	setp.eq.s32 	%p9, %r28, 0;
	@%p9 bra 	$L__BB1_30;
	and.b32  	%r33, %r38, 3;
	setp.lt.u32 	%p10, %r28, 4;
	@%p10 bra 	$L__BB1_25;
	add.s32 	%r71, %r113, %r5;
	mad.lo.s32 	%r72, %r71, %r49, %r48;
	mad.lo.s32 	%r73, %r72, %r49, %r1;
	mul.wide.s32 	%rd23, %r73, 4;
	add.s64 	%rd24, %rd2, %rd23;
	mov.b32 	%r74, -8388608;
	st.global.u32 	[%rd24], %r74;
	add.s32 	%r75, %r72, %r49;
	mad.lo.s32 	%r76, %r75, %r49, %r1;
	mul.wide.s32 	%rd25, %r76, 4;
	add.s64 	%rd26, %rd2, %rd25;
	st.global.u32 	[%rd26], %r74;
	add.s32 	%r77, %r75, %r49;
	mad.lo.s32 	%r78, %r77, %r49, %r1;
	mul.wide.s32 	%rd27, %r78, 4;
	add.s64 	%rd28, %rd2, %rd27;
	st.global.u32 	[%rd28], %r74;
	add.s32 	%r79, %r77, %r49;
	mad.lo.s32 	%r80, %r79, %r49, %r1;
	mul.wide.s32 	%rd29, %r80, 4;
	add.s64 	%rd30, %rd2, %rd29;
	st.global.u32 	[%rd30], %r74;
	add.s32 	%r113, %r113, 4;
$L__BB1_25:
	setp.eq.s32 	%p11, %r33, 0;
	@%p11 bra 	$L__BB1_30;
	setp.eq.s32 	%p12, %r33, 1;
	@%p12 bra 	$L__BB1_28;
	add.s32 	%r81, %r113, %r5;
	mad.lo.s32 	%r82, %r81, %r49, %r48;
	mad.lo.s32 	%r83, %r82, %r49, %r1;
	mul.wide.s32 	%rd31, %r83, 4;
	add.s64 	%rd32, %rd2, %rd31;
	mov.b32 	%r84, -8388608;
	st.global.u32 	[%rd32], %r84;
	add.s32 	%r85, %r82, %r49;
	mad.lo.s32 	%r86, %r85, %r49, %r1;
	mul.wide.s32 	%rd33, %r86, 4;
	add.s64 	%rd34, %rd2, %rd33;
	st.global.u32 	[%rd34], %r84;
	add.s32 	%r113, %r113, 2;
$L__BB1_28:
	and.b32  	%r87, %r38, 1;
	setp.eq.b32 	%p13, %r87, 1;
	not.pred 	%p14, %p13;
	@%p14 bra 	$L__BB1_30;
	add.s32 	%r88, %r113, %r5;
	mad.lo.s32 	%r89, %r88, %r49, %r48;
	mad.lo.s32 	%r90, %r89, %r49, %r1;
	mul.wide.s32 	%rd35, %r90, 4;
	add.s64 	%rd36, %rd2, %rd35;
	mov.b32 	%r91, -8388608;
	st.global.u32 	[%rd36], %r91;
$L__BB1_30:
	ret;

}
	// .globl	_Z6linearPKfPfS0_S0_iii
.visible .entry _Z6linearPKfPfS0_S0_iii(
	.param .u64 .ptr .align 1 _Z6linearPKfPfS0_S0_iii_param_0,
	.param .u64 .ptr .align 1 _Z6linearPKfPfS0_S0_iii_param_1,
	.param .u64 .ptr .align 1 _Z6linearPKfPfS0_S0_iii_param_2,
	.param .u64 .ptr .align 1 _Z6linearPKfPfS0_S0_iii_param_3,
	.param .u32 _Z6linearPKfPfS0_S0_iii_param_4,
	.param .u32 _Z6linearPKfPfS0_S0_iii_param_5,
	.param .u32 _Z6linearPKfPfS0_S0_iii_param_6
)
{
	.reg .pred 	%p<13>;
	.reg .b32 	%r<45>;
	.reg .b32 	%f<114>;
	.reg .b64 	%rd<47>;

	ld.param.u64 	%rd12, [_Z6linearPKfPfS0_S0_iii_param_0];
	ld.param.u64 	%rd10, [_Z6linearPKfPfS0_S0_iii_param_1];
	ld.param.u64 	%rd13, [_Z6linearPKfPfS0_S0_iii_param_2];
	ld.param.u64 	%rd11, [_Z6linearPKfPfS0_S0_iii_param_3];
	ld.param.u32 	%r27, [_Z6linearPKfPfS0_S0_iii_param_4];
	ld.param.u32 	%r25, [_Z6linearPKfPfS0_S0_iii_param_5];
	ld.param.u32 	%r26, [_Z6linearPKfPfS0_S0_iii_param_6];
	cvta.to.global.u64 	%rd1, %rd13;
	cvta.to.global.u64 	%rd2, %rd12;
	mov.u32 	%r28, %ctaid.x;
	mov.u32 	%r29, %ntid.x;
	mov.u32 	%r30, %tid.x;
	mad.lo.s32 	%r1, %r28, %r29, %r30;
	mov.u32 	%r2, %ctaid.z;
	setp.ge.s32 	%p1, %r1, %r26;
	setp.ge.s32 	%p2, %r2, %r27;
	or.pred  	%p3, %p2, %p1;
	@%p3 bra 	$L__BB2_15;
	setp.lt.s32 	%p4, %r25, 1;
	mov.f32 	%f113, 0f00000000;
	@%p4 bra 	$L__BB2_14;
	mul.lo.s32 	%r3, %r25, %r2;
	mul.lo.s32 	%r4, %r25, %r1;
	and.b32  	%r5, %r25, 15;
	setp.lt.u32 	%p5, %r25, 16;
	mov.f32 	%f113, 0f00000000;
	mov.b32 	%r41, 0;
	@%p5 bra 	$L__BB2_5;
	and.b32  	%r41, %r25, 2147483632;
	neg.s32 	%r39, %r41;
	mul.wide.u32 	%rd14, %r3, 4;
	add.s64 	%rd15, %rd14, %rd2;
	add.s64 	%rd45, %rd15, 32;
	add.s64 	%rd4, %rd1, 32;
	mov.f32 	%f113, 0f00000000;
	mov.u32 	%r38, %r4;
$L__BB2_4:
	.pragma "nounroll";
	mul.wide.s32 	%rd16, %r38, 4;
	add.s64 	%rd17, %rd4, %rd16;
	ld.global.f32 	%f18, [%rd45+-32];
	ld.global.f32 	%f19, [%rd17+-32];
	fma.rn.f32 	%f20, %f18, %f19, %f113;
	ld.global.f32 	%f21, [%rd45+-28];
	ld.global.f32 	%f22, [%rd17+-28];
	fma.rn.f32 	%f23, %f21, %f22, %f20;
	ld.global.f32 	%f24, [%rd45+-24];
	ld.global.f32 	%f25, [%rd17+-24];
	fma.rn.f32 	%f26, %f24, %f25, %f23;
	ld.global.f32 	%f27, [%rd45+-20];
	ld.global.f32 	%f28, [%rd17+-20];
	fma.rn.f32 	%f29, %f27, %f28, %f26;
	ld.global.f32 	%f30, [%rd45+-16];
	ld.global.f32 	%f31, [%rd17+-16];
	fma.rn.f32 	%f32, %f30, %f31, %f29;
	ld.global.f32 	%f33, [%rd45+-12];
	ld.global.f32 	%f34, [%rd17+-12];
	fma.rn.f32 	%f35, %f33, %f34, %f32;
	ld.global.f32 	%f36, [%rd45+-8];
	ld.global.f32 	%f37, [%rd17+-8];
	fma.rn.f32 	%f38, %f36, %f37, %f35;
	ld.global.f32 	%f39, [%rd45+-4];
	ld.global.f32 	%f40, [%rd17+-4];
	fma.rn.f32 	%f41, %f39, %f40, %f38;
	ld.global.f32 	%f42, [%rd45];
	ld.global.f32 	%f43, [%rd17];
	fma.rn.f32 	%f44, %f42, %f43, %f41;
	ld.global.f32 	%f45, [%rd45+4];
	ld.global.f32 	%f46, [%rd17+4];
	fma.rn.f32 	%f47, %f45, %f46, %f44;
	ld.global.f32 	%f48, [%rd45+8];
	ld.global.f32 	%f49, [%rd17+8];
	fma.rn.f32 	%f50, %f48, %f49, %f47;
	ld.global.f32 	%f51, [%rd45+12];
	ld.global.f32 	%f52, [%rd17+12];
	fma.rn.f32 	%f53, %f51, %f52, %f50;
	ld.global.f32 	%f54, [%rd45+16];
	ld.global.f32 	%f55, [%rd17+16];
	fma.rn.f32 	%f56, %f54, %f55, %f53;
	ld.global.f32 	%f57, [%rd45+20];
	ld.global.f32 	%f58, [%rd17+20];
	fma.rn.f32 	%f59, %f57, %f58, %f56;
	ld.global.f32 	%f60, [%rd45+24];
	ld.global.f32 	%f61, [%rd17+24];
	fma.rn.f32 	%f62, %f60, %f61, %f59;
	ld.global.f32 	%f63, [%rd45+28];
	ld.global.f32 	%f64, [%rd17+28];
	fma.rn.f32 	%f113, %f63, %f64, %f62;
	add.s32 	%r39, %r39, 16;
	add.s64 	%rd45, %rd45, 64;
	add.s32 	%r38, %r38, 16;
	setp.ne.s32 	%p6, %r39, 0;
	@%p6 bra 	$L__BB2_4;
$L__BB2_5:
	setp.eq.s32 	%p7, %r5, 0;
	@%p7 bra 	$L__BB2_14;
	and.b32  	%r13, %r25, 7;
	setp.lt.u32 	%p8, %r5, 8;
	@%p8 bra 	$L__BB2_8;
	add.s32 	%r32, %r41, %r3;
	mul.wide.u32 	%rd18, %r32, 4;
	add.s64 	%rd19, %rd2, %rd18;
	ld.global.f32 	%f66, [%rd19];
	add.s32 	%r33, %r41, %r4;
	mul.wide.s32 	%rd20, %r33, 4;
	add.s64 	%rd21, %rd1, %rd20;
	ld.global.f32 	%f67, [%rd21];
	fma.rn.f32 	%f68, %f66, %f67, %f113;
	cvt.u64.u32 	%rd22, %r3;
	cvt.u64.u32 	%rd23, %r41;
	add.s64 	%rd24, %rd23, %rd22;
	shl.b64 	%rd25, %rd24, 2;
	add.s64 	%rd26, %rd2, %rd25;
	ld.global.f32 	%f69, [%rd26+4];
	ld.global.f32 	%f70, [%rd21+4];
	fma.rn.f32 	%f71, %f69, %f70, %f68;
	ld.global.f32 	%f72, [%rd26+8];
	ld.global.f32 	%f73, [%rd21+8];
	fma.rn.f32 	%f74, %f72, %f73, %f71;
	ld.global.f32 	%f75, [%rd26+12];
	ld.global.f32 	%f76, [%rd21+12];
	fma.rn.f32 	%f77, %f75, %f76, %f74;
	ld.global.f32 	%f78, [%rd26+16];
	ld.global.f32 	%f79, [%rd21+16];
	fma.rn.f32 	%f80, %f78, %f79, %f77;
	ld.global.f32 	%f81, [%rd26+20];
	ld.global.f32 	%f82, [%rd21+20];
	fma.rn.f32 	%f83, %f81, %f82, %f80;
	ld.global.f32 	%f84, [%rd26+24];
	ld.global.f32 	%f85, [%rd21+24];
	fma.rn.f32 	%f86, %f84, %f85, %f83;
	ld.global.f32 	%f87, [%rd26+28];
	ld.global.f32 	%f88, [%rd21+28];
	fma.rn.f32 	%f113, %f87, %f88, %f86;
	add.s32 	%r41, %r41, 8;
$L__BB2_8:
	setp.eq.s32 	%p9, %r13, 0;
	@%p9 bra 	$L__BB2_14;
	and.b32  	%r16, %r25, 3;
	setp.lt.u32 	%p10, %r13, 4;
	@%p10 bra 	$L__BB2_11;
	add.s32 	%r34, %r41, %r3;
	mul.wide.u32 	%rd27, %r34, 4;
	add.s64 	%rd28, %rd2, %rd27;
	ld.global.f32 	%f90, [%rd28];
	add.s32 	%r35, %r41, %r4;
	mul.wide.s32 	%rd29, %r35, 4;
	add.s64 	%rd30, %rd1, %rd29;
	ld.global.f32 	%f91, [%rd30];
	fma.rn.f32 	%f92, %f90, %f91, %f113;
	cvt.u64.u32 	%rd31, %r3;
	cvt.u64.u32 	%rd32, %r41;
	add.s64 	%rd33, %rd32, %rd31;
	shl.b64 	%rd34, %rd33, 2;
	add.s64 	%rd35, %rd2, %rd34;
	ld.global.f32 	%f93, [%rd35+4];
	ld.global.f32 	%f94, [%rd30+4];
	fma.rn.f32 	%f95, %f93, %f94, %f92;
	ld.global.f32 	%f96, [%rd35+8];
	ld.global.f32 	%f97, [%rd30+8];
	fma.rn.f32 	%f98, %f96, %f97, %f95;
	ld.global.f32 	%f99, [%rd35+12];
	ld.global.f32 	%f100, [%rd30+12];
	fma.rn.f32 	%f113, %f99, %f100, %f98;
	add.s32 	%r41, %r41, 4;
$L__BB2_11:
	setp.eq.s32 	%p11, %r16, 0;
	@%p11 bra 	$L__BB2_14;
	add.s32 	%r44, %r41, %r4;
	add.s32 	%r36, %r41, %r3;
	mul.wide.u32 	%rd36, %r36, 4;
	add.s64 	%rd46, %rd2, %rd36;
	neg.s32 	%r43, %r16;
$L__BB2_13:
	.pragma "nounroll";
	mul.wide.s32 	%rd37, %r44, 4;
	add.s64 	%rd38, %rd1, %rd37;
	ld.global.f32 	%f101, [%rd46];
	ld.global.f32 	%f102, [%rd38];
	fma.rn.f32 	%f113, %f101, %f102, %f113;
	add.s32 	%r44, %r44, 1;
	add.s64 	%rd46, %rd46, 4;
	add.s32 	%r43, %r43, 1;
	setp.ne.s32 	%p12, %r43, 0;
	@%p12 bra 	$L__BB2_13;
$L__BB2_14:
	cvta.to.global.u64 	%rd39, %rd11;
	mul.wide.s32 	%rd40, %r1, 4;
	add.s64 	%rd41, %rd39, %rd40;
	ld.global.f32 	%f103, [%rd41];
	add.f32 	%f104, %f113, %f103;
	mad.lo.s32 	%r37, %r26, %r2, %r1;
	cvta.to.global.u64 	%rd42, %rd10;
	mul.wide.s32 	%rd43, %r37, 4;
	add.s64 	%rd44, %rd42, %rd43;
	st.global.f32 	[%rd44], %f104;
$L__BB2_15:
	ret;

}
	// .globl	_Z11log_softmaxPfS_ii
.visible .entry _Z11log_softmaxPfS_ii(
	.param .u64 .ptr .align 1 _Z11log_softmaxPfS_ii_param_0,
	.param .u64 .ptr .align 1 _Z11log_softmaxPfS_ii_param_1,
	.param .u32 _Z11log_softmaxPfS_ii_param_2,
	.param .u32 _Z11log_softmaxPfS_ii_param_3
)
{
	.reg .pred 	%p<48>;
	.reg .b32 	%r<124>;
	.reg .b32 	%f<469>;
	.reg .b64 	%rd<76>;

	ld.param.u64 	%rd18, [_Z11log_softmaxPfS_ii_param_0];
	ld.param.u64 	%rd19, [_Z11log_softmaxPfS_ii_param_1];
	ld.param.u32 	%r40, [_Z11log_softmaxPfS_ii_param_2];
	ld.param.u32 	%r39, [_Z11log_softmaxPfS_ii_param_3];
	cvta.to.global.u64 	%rd1, %rd18;
	cvta.to.global.u64 	%rd2, %rd19;
	mov.u32 	%r1, %ctaid.x;
	setp.ge.s32 	%p1, %r1, %r40;
	@%p1 bra 	$L__BB3_35;
	setp.lt.s32 	%p2, %r39, 1;
	mov.f32 	%f459, 0fFF800000;
	@%p2 bra 	$L__BB3_14;
	mul.lo.s32 	%r2, %r39, %r1;
	and.b32  	%r3, %r39, 15;
	setp.lt.u32 	%p3, %r39, 16;
	mov.f32 	%f459, 0fFF800000;
	mov.b32 	%r112, 0;
	@%p3 bra 	$L__BB3_5;
	and.b32  	%r112, %r39, 2147483632;
	neg.s32 	%r116, %r112;
	mul.wide.u32 	%rd20, %r2, 4;
	add.s64 	%rd21, %rd20, %rd1;
	add.s64 	%rd72, %rd21, 32;
	mov.f32 	%f459, 0fFF800000;
$L__BB3_4:
	.pragma "nounroll";
	ld.global.f32 	%f30, [%rd72+-32];
	max.f32 	%f31, %f459, %f30;
	ld.global.f32 	%f32, [%rd72+-28];
	max.f32 	%f33, %f31, %f32;
	ld.global.f32 	%f34, [%rd72+-24];
	max.f32 	%f35, %f33, %f34;
	ld.global.f32 	%f36, [%rd72+-20];
	max.f32 	%f37, %f35, %f36;
	ld.global.f32 	%f38, [%rd72+-16];
	max.f32 	%f39, %f37, %f38;
	ld.global.f32 	%f40, [%rd72+-12];
	max.f32 	%f41, %f39, %f40;
	ld.global.f32 	%f42, [%rd72+-8];
	max.f32 	%f43, %f41, %f42;
	ld.global.f32 	%f44, [%rd72+-4];
	max.f32 	%f45, %f43, %f44;
	ld.global.f32 	%f46, [%rd72];
	max.f32 	%f47, %f45, %f46;
	ld.global.f32 	%f48, [%rd72+4];
	max.f32 	%f49, %f47, %f48;
	ld.global.f32 	%f50, [%rd72+8];
	max.f32 	%f51, %f49, %f50;
	ld.global.f32 	%f52, [%rd72+12];
	max.f32 	%f53, %f51, %f52;
	ld.global.f32 	%f54, [%rd72+16];
	max.f32 	%f55, %f53, %f54;
	ld.global.f32 	%f56, [%rd72+20];
	max.f32 	%f57, %f55, %f56;
	ld.global.f32 	%f58, [%rd72+24];
	max.f32 	%f59, %f57, %f58;
	ld.global.f32 	%f60, [%rd72+28];
	max.f32 	%f459, %f59, %f60;
	add.s32 	%r116, %r116, 16;
	add.s64 	%rd72, %rd72, 64;
	setp.eq.s32 	%p4, %r116, 0;
	@%p4 bra 	$L__BB3_5;
	bra.uni 	$L__BB3_4;
$L__BB3_5:
	setp.eq.s32 	%p5, %r3, 0;
	@%p5 bra 	$L__BB3_14;
	and.b32  	%r7, %r39, 7;
	setp.lt.u32 	%p6, %r3, 8;
	@%p6 bra 	$L__BB3_8;
	add.s32 	%r42, %r112, %r2;
	mul.wide.u32 	%rd22, %r42, 4;
	add.s64 	%rd23, %rd1, %rd22;
	ld.global.f32 	%f62, [%rd23];
	max.f32 	%f63, %f459, %f62;
	cvt.u64.u32 	%rd24, %r2;
	cvt.u64.u32 	%rd25, %r112;
	add.s64 	%rd26, %rd25, %rd24;
	shl.b64 	%rd27, %rd26, 2;
	add.s64 	%rd28, %rd1, %rd27;
	ld.global.f32 	%f64, [%rd28+4];
	max.f32 	%f65, %f63, %f64;
	ld.global.f32 	%f66, [%rd28+8];
	max.f32 	%f67, %f65, %f66;
	ld.global.f32 	%f68, [%rd28+12];
	max.f32 	%f69, %f67, %f68;
	ld.global.f32 	%f70, [%rd28+16];
	max.f32 	%f71, %f69, %f70;
	ld.global.f32 	%f72, [%rd28+20];
	max.f32 	%f73, %f71, %f72;
	ld.global.f32 	%f74, [%rd28+24];
	max.f32 	%f75, %f73, %f74;
	ld.global.f32 	%f76, [%rd28+28];
	max.f32 	%f459, %f75, %f76;
	add.s32 	%r112, %r112, 8;
$L__BB3_8:
	setp.eq.s32 	%p7, %r7, 0;
	@%p7 bra 	$L__BB3_14;
	and.b32  	%r10, %r39, 3;
	setp.lt.u32 	%p8, %r7, 4;
	@%p8 bra 	$L__BB3_11;
	add.s32 	%r43, %r112, %r2;
	mul.wide.u32 	%rd29, %r43, 4;
	add.s64 	%rd30, %rd1, %rd29;
	ld.global.f32 	%f78, [%rd30];
	max.f32 	%f79, %f459, %f78;
	cvt.u64.u32 	%rd31, %r2;
	cvt.u64.u32 	%rd32, %r112;
	add.s64 	%rd33, %rd32, %rd31;
	shl.b64 	%rd34, %rd33, 2;
	add.s64 	%rd35, %rd1, %rd34;
	ld.global.f32 	%f80, [%rd35+4];
	max.f32 	%f81, %f79, %f80;
	ld.global.f32 	%f82, [%rd35+8];
	max.f32 	%f83, %f81, %f82;
	ld.global.f32 	%f84, [%rd35+12];
	max.f32 	%f459, %f83, %f84;
	add.s32 	%r112, %r112, 4;
$L__BB3_11:
	setp.eq.s32 	%p9, %r10, 0;
	@%p9 bra 	$L__BB3_14;
	add.s32 	%r44, %r112, %r2;
	mul.wide.u32 	%rd36, %r44, 4;
	add.s64 	%rd71, %rd1, %rd36;
	neg.s32 	%r115, %r10;
$L__BB3_13:
	.pragma "nounroll";
	ld.global.f32 	%f85, [%rd71];
	max.f32 	%f459, %f459, %f85;
	add.s64 	%rd71, %rd71, 4;
	add.s32 	%r115, %r115, 1;
	setp.ne.s32 	%p10, %r115, 0;
	@%p10 bra 	$L__BB3_13;
$L__BB3_14:
	setp.lt.s32 	%p11, %r39, 1;
	mov.f32 	%f467, 0f00000000;
	@%p11 bra 	$L__BB3_26;
	mul.lo.s32 	%r16, %r39, %r1;
	and.b32  	%r17, %r39, 7;
	setp.lt.u32 	%p12, %r39, 8;
	mov.f32 	%f467, 0f00000000;
	mov.b32 	%r117, 0;
	@%p12 bra 	$L__BB3_18;
	and.b32  	%r117, %r39, 2147483640;
	neg.s32 	%r120, %r117;
	mul.wide.u32 	%rd37, %r16, 4;
	add.s64 	%rd38, %rd37, 16;
	add.s64 	%rd74, %rd2, %rd38;
	add.s64 	%rd73, %rd1, %rd38;
	mov.f32 	%f467, 0f00000000;
$L__BB3_17:
	.pragma "nounroll";
	ld.global.f32 	%f90, [%rd73+-16];
	sub.f32 	%f91, %f90, %f459;
	fma.rn.f32 	%f92, %f91, 0f3BBB989D, 0f3F000000;
	cvt.sat.f32.f32 	%f93, %f92;
	mov.f32 	%f94, 0f4B400001;
	mov.f32 	%f95, 0f437C0000;
	fma.rm.f32 	%f96, %f93, %f95, %f94;
	add.f32 	%f97, %f96, 0fCB40007F;
	neg.f32 	%f98, %f97;
	fma.rn.f32 	%f99, %f91, 0f3FB8AA3B, %f98;
	fma.rn.f32 	%f100, %f91, 0f32A57060, %f99;
	mov.b32 	%r46, %f96;
	shl.b32 	%r47, %r46, 23;
	mov.b32 	%f101, %r47;
	ex2.approx.ftz.f32 	%f102, %f100;
	mul.f32 	%f103, %f102, %f101;
	st.global.f32 	[%rd74+-16], %f103;
	add.f32 	%f104, %f467, %f103;
	ld.global.f32 	%f105, [%rd73+-12];
	sub.f32 	%f106, %f105, %f459;
	fma.rn.f32 	%f107, %f106, 0f3BBB989D, 0f3F000000;
	cvt.sat.f32.f32 	%f108, %f107;
	fma.rm.f32 	%f109, %f108, %f95, %f94;
	add.f32 	%f110, %f109, 0fCB40007F;
	neg.f32 	%f111, %f110;
	fma.rn.f32 	%f112, %f106, 0f3FB8AA3B, %f111;
	fma.rn.f32 	%f113, %f106, 0f32A57060, %f112;
	mov.b32 	%r48, %f109;
	shl.b32 	%r49, %r48, 23;
	mov.b32 	%f114, %r49;
	ex2.approx.ftz.f32 	%f115, %f113;
	mul.f32 	%f116, %f115, %f114;
	st.global.f32 	[%rd74+-12], %f116;
	add.f32 	%f117, %f104, %f116;
	ld.global.f32 	%f118, [%rd73+-8];
	sub.f32 	%f119, %f118, %f459;
	fma.rn.f32 	%f120, %f119, 0f3BBB989D, 0f3F000000;
	cvt.sat.f32.f32 	%f121, %f120;
	fma.rm.f32 	%f122, %f121, %f95, %f94;
	add.f32 	%f123, %f122, 0fCB40007F;
	neg.f32 	%f124, %f123;
	fma.rn.f32 	%f125, %f119, 0f3FB8AA3B, %f124;
	fma.rn.f32 	%f126, %f119, 0f32A57060, %f125;
	mov.b32 	%r50, %f122;
	shl.b32 	%r51, %r50, 23;
	mov.b32 	%f127, %r51;
	ex2.approx.ftz.f32 	%f128, %f126;
	mul.f32 	%f129, %f128, %f127;
	st.global.f32 	[%rd74+-8], %f129;
	add.f32 	%f130, %f117, %f129;
	ld.global.f32 	%f131, [%rd73+-4];
	sub.f32 	%f132, %f131, %f459;
	fma.rn.f32 	%f133, %f132, 0f3BBB989D, 0f3F000000;
	cvt.sat.f32.f32 	%f134, %f133;
	fma.rm.f32 	%f135, %f134, %f95, %f94;
	add.f32 	%f136, %f135, 0fCB40007F;
	neg.f32 	%f137, %f136;
	fma.rn.f32 	%f138, %f132, 0f3FB8AA3B, %f137;
	fma.rn.f32 	%f139, %f132, 0f32A57060, %f138;
	mov.b32 	%r52, %f135;
	shl.b32 	%r53, %r52, 23;
	mov.b32 	%f140, %r53;
	ex2.approx.ftz.f32 	%f141, %f139;
	mul.f32 	%f142, %f141, %f140;
	st.global.f32 	[%rd74+-4], %f142;
	add.f32 	%f143, %f130, %f142;
	ld.global.f32 	%f144, [%rd73];
	sub.f32 	%f145, %f144, %f459;
	fma.rn.f32 	%f146, %f145, 0f3BBB989D, 0f3F000000;
	cvt.sat.f32.f32 	%f147, %f146;
	fma.rm.f32 	%f148, %f147, %f95, %f94;
	add.f32 	%f149, %f148, 0fCB40007F;
	neg.f32 	%f150, %f149;
	fma.rn.f32 	%f151, %f145, 0f3FB8AA3B, %f150;
	fma.rn.f32 	%f152, %f145, 0f32A57060, %f151;
	mov.b32 	%r54, %f148;
	shl.b32 	%r55, %r54, 23;
	mov.b32 	%f153, %r55;
	ex2.approx.ftz.f32 	%f154, %f152;
	mul.f32 	%f155, %f154, %f153;
	st.global.f32 	[%rd74], %f155;
	add.f32 	%f156, %f143, %f155;
	ld.global.f32 	%f157, [%rd73+4];
	sub.f32 	%f158, %f157, %f459;
	fma.rn.f32 	%f159, %f158, 0f3BBB989D, 0f3F000000;
	cvt.sat.f32.f32 	%f160, %f159;
	fma.rm.f32 	%f161, %f160, %f95, %f94;
	add.f32 	%f162, %f161, 0fCB40007F;
	neg.f32 	%f163, %f162;
	fma.rn.f32 	%f164, %f158, 0f3FB8AA3B, %f163;
	fma.rn.f32 	%f165, %f158, 0f32A57060, %f164;
	mov.b32 	%r56, %f161;
	shl.b32 	%r57, %r56, 23;
	mov.b32 	%f166, %r57;
	ex2.approx.ftz.f32 	%f167, %f165;
	mul.f32 	%f168, %f167, %f166;
	st.global.f32 	[%rd74+4], %f168;
	add.f32 	%f169, %f156, %f168;
	ld.global.f32 	%f170, [%rd73+8];
	sub.f32 	%f171, %f170, %f459;
	fma.rn.f32 	%f172, %f171, 0f3BBB989D, 0f3F000000;
	cvt.sat.f32.f32 	%f173, %f172;
	fma.rm.f32 	%f174, %f173, %f95, %f94;
	add.f32 	%f175, %f174, 0fCB40007F;
	neg.f32 	%f176, %f175;
	fma.rn.f32 	%f177, %f171, 0f3FB8AA3B, %f176;
	fma.rn.f32 	%f178, %f171, 0f32A57060, %f177;
	mov.b32 	%r58, %f174;
	shl.b32 	%r59, %r58, 23;
	mov.b32 	%f179, %r59;
	ex2.approx.ftz.f32 	%f180, %f178;
	mul.f32 	%f181, %f180, %f179;
	st.global.f32 	[%rd74+8], %f181;
	add.f32 	%f182, %f169, %f181;
	ld.global.f32 	%f183, [%rd73+12];
	sub.f32 	%f184, %f183, %f459;
	fma.rn.f32 	%f185, %f184, 0f3BBB989D, 0f3F000000;
	cvt.sat.f32.f32 	%f186, %f185;
	fma.rm.f32 	%f187, %f186, %f95, %f94;
	add.f32 	%f188, %f187, 0fCB40007F;
	neg.f32 	%f189, %f188;
	fma.rn.f32 	%f190, %f184, 0f3FB8AA3B, %f189;
	fma.rn.f32 	%f191, %f184, 0f32A57060, %f190;
	mov.b32 	%r60, %f187;
	shl.b32 	%r61, %r60, 23;
	mov.b32 	%f192, %r61;
	ex2.approx.ftz.f32 	%f193, %f191;
	mul.f32 	%f194, %f193, %f192;
	st.global.f32 	[%rd74+12], %f194;
	add.f32 	%f467, %f182, %f194;
	add.s32 	%r120, %r120, 8;
	add.s64 	%rd74, %rd74, 32;
	add.s64 	%rd73, %rd73, 32;
	setp.eq.s32 	%p13, %r120, 0;
	@%p13 bra 	$L__BB3_18;
	bra.uni 	$L__BB3_17;
$L__BB3_18:
	setp.eq.s32 	%p14, %r17, 0;
	@%p14 bra 	$L__BB3_26;
	and.b32  	%r23, %r39, 3;
	setp.lt.u32 	%p15, %r17, 4;
	@%p15 bra 	$L__BB3_21;
	add.s32 	%r62, %r117, %r16;
	mul.wide.u32 	%rd39, %r62, 4;
	add.s64 	%rd40, %rd1, %rd39;
	ld.global.f32 	%f196, [%rd40];
	sub.f32 	%f197, %f196, %f459;
	fma.rn.f32 	%f198, %f197, 0f3BBB989D, 0f3F000000;
	cvt.sat.f32.f32 	%f199, %f198;
	mov.f32 	%f200, 0f4B400001;
	mov.f32 	%f201, 0f437C0000;
	fma.rm.f32 	%f202, %f199, %f201, %f200;
	add.f32 	%f203, %f202, 0fCB40007F;
	neg.f32 	%f204, %f203;
	fma.rn.f32 	%f205, %f197, 0f3FB8AA3B, %f204;
	fma.rn.f32 	%f206, %f197, 0f32A57060, %f205;
	mov.b32 	%r63, %f202;
	shl.b32 	%r64, %r63, 23;
	mov.b32 	%f207, %r64;
	ex2.approx.ftz.f32 	%f208, %f206;
	mul.f32 	%f209, %f208, %f207;
	add.s64 	%rd41, %rd2, %rd39;
	st.global.f32 	[%rd41], %f209;
	add.f32 	%f210, %f467, %f209;
	cvt.u64.u32 	%rd42, %r16;
	cvt.u64.u32 	%rd43, %r117;
	add.s64 	%rd44, %rd43, %rd42;
	shl.b64 	%rd45, %rd44, 2;
	add.s64 	%rd46, %rd1, %rd45;
	ld.global.f32 	%f211, [%rd46+4];
	sub.f32 	%f212, %f211, %f459;
	fma.rn.f32 	%f213, %f212, 0f3BBB989D, 0f3F000000;
	cvt.sat.f32.f32 	%f214, %f213;
	fma.rm.f32 	%f215, %f214, %f201, %f200;
	add.f32 	%f216, %f215, 0fCB40007F;
	neg.f32 	%f217, %f216;
	fma.rn.f32 	%f218, %f212, 0f3FB8AA3B, %f217;
	fma.rn.f32 	%f219, %f212, 0f32A57060, %f218;
	mov.b32 	%r65, %f215;
	shl.b32 	%r66, %r65, 23;
	mov.b32 	%f220, %r66;
	ex2.approx.ftz.f32 	%f221, %f219;
	mul.f32 	%f222, %f221, %f220;
	add.s64 	%rd47, %rd2, %rd45;
	st.global.f32 	[%rd47+4], %f222;
	add.f32 	%f223, %f210, %f222;
	ld.global.f32 	%f224, [%rd46+8];
	sub.f32 	%f225, %f224, %f459;
	fma.rn.f32 	%f226, %f225, 0f3BBB989D, 0f3F000000;
	cvt.sat.f32.f32 	%f227, %f226;
	fma.rm.f32 	%f228, %f227, %f201, %f200;
	add.f32 	%f229, %f228, 0fCB40007F;
	neg.f32 	%f230, %f229;
	fma.rn.f32 	%f231, %f225, 0f3FB8AA3B, %f230;
	fma.rn.f32 	%f232, %f225, 0f32A57060, %f231;
	mov.b32 	%r67, %f228;
	shl.b32 	%r68, %r67, 23;
	mov.b32 	%f233, %r68;
	ex2.approx.ftz.f32 	%f234, %f232;
	mul.f32 	%f235, %f234, %f233;
	st.global.f32 	[%rd47+8], %f235;
	add.f32 	%f236, %f223, %f235;
	ld.global.f32 	%f237, [%rd46+12];
	sub.f32 	%f238, %f237, %f459;
	fma.rn.f32 	%f239, %f238, 0f3BBB989D, 0f3F000000;
	cvt.sat.f32.f32 	%f240, %f239;
	fma.rm.f32 	%f241, %f240, %f201, %f200;
	add.f32 	%f242, %f241, 0fCB40007F;
	neg.f32 	%f243, %f242;
	fma.rn.f32 	%f244, %f238, 0f3FB8AA3B, %f243;
	fma.rn.f32 	%f245, %f238, 0f32A57060, %f244;
	mov.b32 	%r69, %f241;
	shl.b32 	%r70, %r69, 23;
	mov.b32 	%f246, %r70;
	ex2.approx.ftz.f32 	%f247, %f245;
	mul.f32 	%f248, %f247, %f246;
	st.global.f32 	[%rd47+12], %f248;
	add.f32 	%f467, %f236, %f248;
	add.s32 	%r117, %r117, 4;
$L__BB3_21:
	setp.eq.s32 	%p16, %r23, 0;
	@%p16 bra 	$L__BB3_26;
	setp.eq.s32 	%p17, %r23, 1;
	@%p17 bra 	$L__BB3_24;
	add.s32 	%r71, %r117, %r16;
	mul.wide.u32 	%rd48, %r71, 4;
	add.s64 	%rd49, %rd1, %rd48;
	ld.global.f32 	%f250, [%rd49];
	sub.f32 	%f251, %f250, %f459;
	fma.rn.f32 	%f252, %f251, 0f3BBB989D, 0f3F000000;
	cvt.sat.f32.f32 	%f253, %f252;
	mov.f32 	%f254, 0f4B400001;
	mov.f32 	%f255, 0f437C0000;
	fma.rm.f32 	%f256, %f253, %f255, %f254;
	add.f32 	%f257, %f256, 0fCB40007F;
	neg.f32 	%f258, %f257;
	fma.rn.f32 	%f259, %f251, 0f3FB8AA3B, %f258;
	fma.rn.f32 	%f260, %f251, 0f32A57060, %f259;
	mov.b32 	%r72, %f256;
	shl.b32 	%r73, %r72, 23;
	mov.b32 	%f261, %r73;
	ex2.approx.ftz.f32 	%f262, %f260;
	mul.f32 	%f263, %f262, %f261;
	add.s64 	%rd50, %rd2, %rd48;
	st.global.f32 	[%rd50], %f263;
	add.f32 	%f264, %f467, %f263;
	cvt.u64.u32 	%rd51, %r16;
	cvt.u64.u32 	%rd52, %r117;
	add.s64 	%rd53, %rd52, %rd51;
	shl.b64 	%rd54, %rd53, 2;
	add.s64 	%rd55, %rd1, %rd54;
	ld.global.f32 	%f265, [%rd55+4];
	sub.f32 	%f266, %f265, %f459;
	fma.rn.f32 	%f267, %f266, 0f3BBB989D, 0f3F000000;
	cvt.sat.f32.f32 	%f268, %f267;
	fma.rm.f32 	%f269, %f268, %f255, %f254;
	add.f32 	%f270, %f269, 0fCB40007F;
	neg.f32 	%f271, %f270;
	fma.rn.f32 	%f272, %f266, 0f3FB8AA3B, %f271;
	fma.rn.f32 	%f273, %f266, 0f32A57060, %f272;
	mov.b32 	%r74, %f269;
	shl.b32 	%r75, %r74, 23;
	mov.b32 	%f274, %r75;
	ex2.approx.ftz.f32 	%f275, %f273;
	mul.f32 	%f276, %f275, %f274;
	add.s64 	%rd56, %rd2, %rd54;
	st.global.f32 	[%rd56+4], %f276;
	add.f32 	%f467, %f264, %f276;
	add.s32 	%r117, %r117, 2;
$L__BB3_24:
	and.b32  	%r76, %r39, 1;
	setp.eq.b32 	%p18, %r76, 1;
	not.pred 	%p19, %p18;
	@%p19 bra 	$L__BB3_26;
	add.s32 	%r77, %r117, %r16;
	mul.wide.u32 	%rd57, %r77, 4;
	add.s64 	%rd58, %rd1, %rd57;
	ld.global.f32 	%f277, [%rd58];
	sub.f32 	%f278, %f277, %f459;
	fma.rn.f32 	%f279, %f278, 0f3BBB989D, 0f3F000000;
	cvt.sat.f32.f32 	%f280, %f279;
	mov.f32 	%f281, 0f4B400001;
	mov.f32 	%f282, 0f437C0000;
	fma.rm.f32 	%f283, %f280, %f282, %f281;
	add.f32 	%f284, %f283, 0fCB40007F;
	neg.f32 	%f285, %f284;
	fma.rn.f32 	%f286, %f278, 0f3FB8AA3B, %f285;
	fma.rn.f32 	%f287, %f278, 0f32A57060, %f286;
	mov.b32 	%r78, %f283;
	shl.b32 	%r79, %r78, 23;
	mov.b32 	%f288, %r79;
	ex2.approx.ftz.f32 	%f289, %f287;
	mul.f32 	%f290, %f289, %f288;
	add.s64 	%rd59, %rd2, %rd57;
	st.global.f32 	[%rd59], %f290;
	add.f32 	%f467, %f467, %f290;
$L__BB3_26:
	setp.lt.s32 	%p20, %r39, 1;
	@%p20 bra 	$L__BB3_35;
	mul.lo.s32 	%r28, %r39, %r1;
	and.b32  	%r29, %r39, 3;
	setp.lt.u32 	%p21, %r39, 4;
	mov.b32 	%r122, 0;
	@%p21 bra 	$L__BB3_30;
	and.b32  	%r122, %r39, 2147483644;
	neg.s32 	%r121, %r122;
	mul.wide.u32 	%rd60, %r28, 4;
	add.s64 	%rd61, %rd60, %rd2;
	add.s64 	%rd75, %rd61, 8;
$L__BB3_29:
	.pragma "nounroll";
	ld.global.f32 	%f291, [%rd75+-8];
	div.rn.f32 	%f292, %f291, %f467;
	setp.lt.f32 	%p22, %f292, 0f00800000;
	mul.f32 	%f293, %f292, 0f4B000000;
	selp.f32 	%f294, %f293, %f292, %p22;
	selp.f32 	%f295, 0fC1B80000, 0f00000000, %p22;
	mov.b32 	%r81, %f294;
	add.s32 	%r82, %r81, -1059760811;
	and.b32  	%r83, %r82, -8388608;
	sub.s32 	%r84, %r81, %r83;
	mov.b32 	%f296, %r84;
	cvt.rn.f32.s32 	%f297, %r83;
	fma.rn.f32 	%f298, %f297, 0f34000000, %f295;
	add.f32 	%f299, %f296, 0fBF800000;
	fma.rn.f32 	%f300, %f299, 0fBE055027, 0f3E1039F6;
	fma.rn.f32 	%f301, %f300, %f299, 0fBDF8CDCC;
	fma.rn.f32 	%f302, %f301, %f299, 0f3E0F2955;
	fma.rn.f32 	%f303, %f302, %f299, 0fBE2AD8B9;
	fma.rn.f32 	%f304, %f303, %f299, 0f3E4CED0B;
	fma.rn.f32 	%f305, %f304, %f299, 0fBE7FFF22;
	fma.rn.f32 	%f306, %f305, %f299, 0f3EAAAA78;
	fma.rn.f32 	%f307, %f306, %f299, 0fBF000000;
	mul.f32 	%f308, %f299, %f307;
	fma.rn.f32 	%f309, %f308, %f299, %f299;
	fma.rn.f32 	%f310, %f298, 0f3F317218, %f309;
	setp.gt.u32 	%p23, %r81, 2139095039;
	fma.rn.f32 	%f311, %f294, 0f7F800000, 0f7F800000;
	selp.f32 	%f312, %f311, %f310, %p23;
	setp.eq.f32 	%p24, %f294, 0f00000000;
	selp.f32 	%f313, 0fFF800000, %f312, %p24;
	st.global.f32 	[%rd75+-8], %f313;
	ld.global.f32 	%f314, [%rd75+-4];
	div.rn.f32 	%f315, %f314, %f467;
	setp.lt.f32 	%p25, %f315, 0f00800000;
	mul.f32 	%f316, %f315, 0f4B000000;
	selp.f32 	%f317, %f316, %f315, %p25;
	selp.f32 	%f318, 0fC1B80000, 0f00000000, %p25;
	mov.b32 	%r85, %f317;
	add.s32 	%r86, %r85, -1059760811;
	and.b32  	%r87, %r86, -8388608;
	sub.s32 	%r88, %r85, %r87;
	mov.b32 	%f319, %r88;
	cvt.rn.f32.s32 	%f320, %r87;
	fma.rn.f32 	%f321, %f320, 0f34000000, %f318;
	add.f32 	%f322, %f319, 0fBF800000;
	fma.rn.f32 	%f323, %f322, 0fBE055027, 0f3E1039F6;
	fma.rn.f32 	%f324, %f323, %f322, 0fBDF8CDCC;
	fma.rn.f32 	%f325, %f324, %f322, 0f3E0F2955;
	fma.rn.f32 	%f326, %f325, %f322, 0fBE2AD8B9;
	fma.rn.f32 	%f327, %f326, %f322, 0f3E4CED0B;
	fma.rn.f32 	%f328, %f327, %f322, 0fBE7FFF22;
	fma.rn.f32 	%f329, %f328, %f322, 0f3EAAAA78;
	fma.rn.f32 	%f330, %f329, %f322, 0fBF000000;
	mul.f32 	%f331, %f322, %f330;
	fma.rn.f32 	%f332, %f331, %f322, %f322;
	fma.rn.f32 	%f333, %f321, 0f3F317218, %f332;
	setp.gt.u32 	%p26, %r85, 2139095039;
	fma.rn.f32 	%f334, %f317, 0f7F800000, 0f7F800000;
	selp.f32 	%f335, %f334, %f333, %p26;
	setp.eq.f32 	%p27, %f317, 0f00000000;
	selp.f32 	%f336, 0fFF800000, %f335, %p27;
	st.global.f32 	[%rd75+-4], %f336;
	ld.global.f32 	%f337, [%rd75];
	div.rn.f32 	%f338, %f337, %f467;
	setp.lt.f32 	%p28, %f338, 0f00800000;
	mul.f32 	%f339, %f338, 0f4B000000;
	selp.f32 	%f340, %f339, %f338, %p28;
	selp.f32 	%f341, 0fC1B80000, 0f00000000, %p28;
	mov.b32 	%r89, %f340;
	add.s32 	%r90, %r89, -1059760811;
	and.b32  	%r91, %r90, -8388608;
	sub.s32 	%r92, %r89, %r91;
	mov.b32 	%f342, %r92;
	cvt.rn.f32.s32 	%f343, %r91;
	fma.rn.f32 	%f344, %f343, 0f34000000, %f341;
	add.f32 	%f345, %f342, 0fBF800000;
	fma.rn.f32 	%f346, %f345, 0fBE055027, 0f3E1039F6;
	fma.rn.f32 	%f347, %f346, %f345, 0fBDF8CDCC;
	fma.rn.f32 	%f348, %f347, %f345, 0f3E0F2955;
	fma.rn.f32 	%f349, %f348, %f345, 0fBE2AD8B9;
	fma.rn.f32 	%f350, %f349, %f345, 0f3E4CED0B;
	fma.rn.f32 	%f351, %f350, %f345, 0fBE7FFF22;
	fma.rn.f32 	%f352, %f351, %f345, 0f3EAAAA78;
	fma.rn.f32 	%f353, %f352, %f345, 0fBF000000;
	mul.f32 	%f354, %f345, %f353;
	fma.rn.f32 	%f355, %f354, %f345, %f345;
	fma.rn.f32 	%f356, %f344, 0f3F317218, %f355;
	setp.gt.u32 	%p29, %r89, 2139095039;
	fma.rn.f32 	%f357, %f340, 0f7F800000, 0f7F800000;
	selp.f32 	%f358, %f357, %f356, %p29;
	setp.eq.f32 	%p30, %f340, 0f00000000;
	selp.f32 	%f359, 0fFF800000, %f358, %p30;
	st.global.f32 	[%rd75], %f359;
	ld.global.f32 	%f360, [%rd75+4];
	div.rn.f32 	%f361, %f360, %f467;
	setp.lt.f32 	%p31, %f361, 0f00800000;
	mul.f32 	%f362, %f361, 0f4B000000;
	selp.f32 	%f363, %f362, %f361, %p31;
	selp.f32 	%f364, 0fC1B80000, 0f00000000, %p31;
	mov.b32 	%r93, %f363;
	add.s32 	%r94, %r93, -1059760811;
	and.b32  	%r95, %r94, -8388608;
	sub.s32 	%r96, %r93, %r95;
	mov.b32 	%f365, %r96;
	cvt.rn.f32.s32 	%f366, %r95;
	fma.rn.f32 	%f367, %f366, 0f34000000, %f364;
	add.f32 	%f368, %f365, 0fBF800000;
	fma.rn.f32 	%f369, %f368, 0fBE055027, 0f3E1039F6;
	fma.rn.f32 	%f370, %f369, %f368, 0fBDF8CDCC;
	fma.rn.f32 	%f371, %f370, %f368, 0f3E0F2955;
	fma.rn.f32 	%f372, %f371, %f368, 0fBE2AD8B9;
	fma.rn.f32 	%f373, %f372, %f368, 0f3E4CED0B;
	fma.rn.f32 	%f374, %f373, %f368, 0fBE7FFF22;
	fma.rn.f32 	%f375, %f374, %f368, 0f3EAAAA78;
	fma.rn.f32 	%f376, %f375, %f368, 0fBF000000;
	mul.f32 	%f377, %f368, %f376;
	fma.rn.f32 	%f378, %f377, %f368, %f368;
	fma.rn.f32 	%f379, %f367, 0f3F317218, %f378;
	setp.gt.u32 	%p32, %r93, 2139095039;
	fma.rn.f32 	%f380, %f363, 0f7F800000, 0f7F800000;
	selp.f32 	%f381, %f380, %f379, %p32;
	setp.eq.f32 	%p33, %f363, 0f00000000;
	selp.f32 	%f382, 0fFF800000, %f381, %p33;
	st.global.f32 	[%rd75+4], %f382;
	add.s32 	%r121, %r121, 4;
	add.s64 	%rd75, %rd75, 16;
	setp.ne.s32 	%p34, %r121, 0;
	@%p34 bra 	$L__BB3_29;
$L__BB3_30:
	setp.eq.s32 	%p35, %r29, 0;
	@%p35 bra 	$L__BB3_35;
	setp.eq.s32 	%p36, %r29, 1;
	@%p36 bra 	$L__BB3_33;
	add.s32 	%r97, %r122, %r28;
	mul.wide.u32 	%rd62, %r97, 4;
	add.s64 	%rd63, %rd2, %rd62;
	ld.global.f32 	%f383, [%rd63];
	div.rn.f32 	%f384, %f383, %f467;
	setp.lt.f32 	%p37, %f384, 0f00800000;
	mul.f32 	%f385, %f384, 0f4B000000;
	selp.f32 	%f386, %f385, %f384, %p37;
	selp.f32 	%f387, 0fC1B80000, 0f00000000, %p37;
	mov.b32 	%r98, %f386;
	add.s32 	%r99, %r98, -1059760811;
	and.b32  	%r100, %r99, -8388608;
	sub.s32 	%r101, %r98, %r100;
	mov.b32 	%f388, %r101;
	cvt.rn.f32.s32 	%f389, %r100;
	fma.rn.f32 	%f390, %f389, 0f34000000, %f387;
	add.f32 	%f391, %f388, 0fBF800000;
	fma.rn.f32 	%f392, %f391, 0fBE055027, 0f3E1039F6;
	fma.rn.f32 	%f393, %f392, %f391, 0fBDF8CDCC;
	fma.rn.f32 	%f394, %f393, %f391, 0f3E0F2955;
	fma.rn.f32 	%f395, %f394, %f391, 0fBE2AD8B9;
	fma.rn.f32 	%f396, %f395, %f391, 0f3E4CED0B;
	fma.rn.f32 	%f397, %f396, %f391, 0fBE7FFF22;
	fma.rn.f32 	%f398, %f397, %f391, 0f3EAAAA78;
	fma.rn.f32 	%f399, %f398, %f391, 0fBF000000;
	mul.f32 	%f400, %f391, %f399;
	fma.rn.f32 	%f401, %f400, %f391, %f391;
	fma.rn.f32 	%f402, %f390, 0f3F317218, %f401;
	setp.gt.u32 	%p38, %r98, 2139095039;
	fma.rn.f32 	%f403, %f386, 0f7F800000, 0f7F800000;
	selp.f32 	%f404, %f403, %f402, %p38;
	setp.eq.f32 	%p39, %f386, 0f00000000;
	selp.f32 	%f405, 0fFF800000, %f404, %p39;
	st.global.f32 	[%rd63], %f405;
	cvt.u64.u32 	%rd64, %r28;
	cvt.u64.u32 	%rd65, %r122;
	add.s64 	%rd66, %rd65, %rd64;
	shl.b64 	%rd67, %rd66, 2;
	add.s64 	%rd68, %rd2, %rd67;
	ld.global.f32 	%f406, [%rd68+4];
	div.rn.f32 	%f407, %f406, %f467;
	setp.lt.f32 	%p40, %f407, 0f00800000;
	mul.f32 	%f408, %f407, 0f4B000000;
	selp.f32 	%f409, %f408, %f407, %p40;
	selp.f32 	%f410, 0fC1B80000, 0f00000000, %p40;
	mov.b32 	%r102, %f409;
	add.s32 	%r103, %r102, -1059760811;
	and.b32  	%r104, %r103, -8388608;
	sub.s32 	%r105, %r102, %r104;
	mov.b32 	%f411, %r105;
	cvt.rn.f32.s32 	%f412, %r104;
	fma.rn.f32 	%f413, %f412, 0f34000000, %f410;
	add.f32 	%f414, %f411, 0fBF800000;
	fma.rn.f32 	%f415, %f414, 0fBE055027, 0f3E1039F6;
	fma.rn.f32 	%f416, %f415, %f414, 0fBDF8CDCC;
	fma.rn.f32 	%f417, %f416, %f414, 0f3E0F2955;
	fma.rn.f32 	%f418, %f417, %f414, 0fBE2AD8B9;
	fma.rn.f32 	%f419, %f418, %f414, 0f3E4CED0B;
	fma.rn.f32 	%f420, %f419, %f414, 0fBE7FFF22;
	fma.rn.f32 	%f421, %f420, %f414, 0f3EAAAA78;
	fma.rn.f32 	%f422, %f421, %f414, 0fBF000000;
	mul.f32 	%f423, %f414, %f422;
	fma.rn.f32 	%f424, %f423, %f414, %f414;
	fma.rn.f32 	%f425, %f413, 0f3F317218, %f424;
	setp.gt.u32 	%p41, %r102, 2139095039;
	fma.rn.f32 	%f426, %f409, 0f7F800000, 0f7F800000;
	selp.f32 	%f427, %f426, %f425, %p41;
	setp.eq.f32 	%p42, %f409, 0f00000000;
	selp.f32 	%f428, 0fFF800000, %f427, %p42;
	st.global.f32 	[%rd68+4], %f428;
	add.s32 	%r122, %r122, 2;
$L__BB3_33:
	and.b32  	%r106, %r39, 1;
	setp.eq.b32 	%p43, %r106, 1;
	not.pred 	%p44, %p43;
	@%p44 bra 	$L__BB3_35;
	add.s32 	%r107, %r122, %r28;
	mul.wide.u32 	%rd69, %r107, 4;
	add.s64 	%rd70, %rd2, %rd69;
	ld.global.f32 	%f429, [%rd70];
	div.rn.f32 	%f430, %f429, %f467;
	setp.lt.f32 	%p45, %f430, 0f00800000;
	mul.f32 	%f431, %f430, 0f4B000000;
	selp.f32 	%f432, %f431, %f430, %p45;
	selp.f32 	%f433, 0fC1B80000, 0f00000000, %p45;
	mov.b32 	%r108, %f432;
	add.s32 	%r109, %r108, -1059760811;
	and.b32  	%r110, %r109, -8388608;
	sub.s32 	%r111, %r108, %r110;
	mov.b32 	%f434, %r111;
	cvt.rn.f32.s32 	%f435, %r110;
	fma.rn.f32 	%f436, %f435, 0f34000000, %f433;
	add.f32 	%f437, %f434, 0fBF800000;
	fma.rn.f32 	%f438, %f437, 0fBE055027, 0f3E1039F6;
	fma.rn.f32 	%f439, %f438, %f437, 0fBDF8CDCC;
	fma.rn.f32 	%f440, %f439, %f437, 0f3E0F2955;
	fma.rn.f32 	%f441, %f440, %f437, 0fBE2AD8B9;
	fma.rn.f32 	%f442, %f441, %f437, 0f3E4CED0B;
	fma.rn.f32 	%f443, %f442, %f437, 0fBE7FFF22;
	fma.rn.f32 	%f444, %f443, %f437, 0f3EAAAA78;
	fma.rn.f32 	%f445, %f444, %f437, 0fBF000000;
	mul.f32 	%f446, %f437, %f445;
	fma.rn.f32 	%f447, %f446, %f437, %f437;
	fma.rn.f32 	%f448, %f436, 0f3F317218, %f447;
	setp.gt.u32 	%p46, %r108, 2139095039;
	fma.rn.f32 	%f449, %f432, 0f7F800000, 0f7F800000;
	selp.f32 	%f450, %f449, %f448, %p46;
	setp.eq.f32 	%p47, %f432, 0f00000000;
	selp.f32 	%f451, 0fFF800000, %f450, %p47;
	st.global.f32 	[%rd70], %f451;
$L__BB3_35:
	ret;

}


// ===== COMPILED SASS (sm_100) =====

	.target	sm_100

	.elftype	@"ET_EXEC"


//--------------------- .note.nv.tkinfo           --------------------------
	.section	.note.nv.tkinfo,"",@"SHT_NOTE"
	.sectionflags	@"SHF_NOTE_NV_TKINFO"
	.tkinfo
        /*0018*/ 	.word	0x00000002
        /*0030*/ 	.string	""
        /*0030*/ 	.string	"ptxas"
        /*0030*/ 	.string	"Cuda compilation tools, release 13.0, V13.0.88"
        /*0030*/ 	.string	"Build cuda_13.0.r13.0/compiler.36424714_0"
        /*0030*/ 	.string	"-arch sm_100 -m 64 "



//--------------------- .note.nv.cuinfo           --------------------------
	.section	.note.nv.cuinfo,"",@"SHT_NOTE"
	.sectionflags	@"SHF_NOTE_NV_CUINFO"
        /*0018*/ 	.short	0x0002
        /*001a*/ 	.short	0x0064
        /*001c*/ 	.short	0x0082
	.zero		2


//--------------------- .nv.info                  --------------------------
	.section	.nv.info,"",@"SHT_CUDA_INFO"
	.align	4


	//----- nvinfo : EIATTR_REGCOUNT
	.align		4
        /*0000*/ 	.byte	0x04, 0x2f
        /*0002*/ 	.short	(.L_10 - .L_9)
	.align		4
.L_9:
        /*0004*/ 	.word	index@(_Z6conv2dPKfPfS0_S0_iiiii)
        /*0008*/ 	.word	0x0000001f


	//----- nvinfo : EIATTR_FRAME_SIZE
	.align		4
.L_10:
        /*000c*/ 	.byte	0x04, 0x11
        /*000e*/ 	.short	(.L_12 - .L_11)
	.align		4
.L_11:
        /*0010*/ 	.word	index@(_Z6conv2dPKfPfS0_S0_iiiii)
        /*0014*/ 	.word	0x00000000


	//----- nvinfo : EIATTR_REGCOUNT
	.align		4
.L_12:
        /*0018*/ 	.byte	0x04, 0x2f
        /*001a*/ 	.short	(.L_14 - .L_13)
	.align		4
.L_13:
        /*001c*/ 	.word	index@(_Z9maxpool2dPKfPfiiii)
        /*0020*/ 	.word	0x0000001d


	//----- nvinfo : EIATTR_FRAME_SIZE
	.align		4
.L_14:
        /*0024*/ 	.byte	0x04, 0x11
        /*0026*/ 	.short	(.L_16 - .L_15)
	.align		4
.L_15:
        /*0028*/ 	.word	index@(_Z9maxpool2dPKfPfiiii)
        /*002c*/ 	.word	0x00000000


	//----- nvinfo : EIATTR_REGCOUNT
	.align		4
.L_16:
        /*0030*/ 	.byte	0x04, 0x2f
        /*0032*/ 	.short	(.L_18 - .L_17)
	.align		4
.L_17:
        /*0034*/ 	.word	index@(_Z6linearPKfPfS0_S0_iii)
        /*0038*/ 	.word	0x0000001f


	//----- nvinfo : EIATTR_FRAME_SIZE
	.align		4
.L_18:
        /*003c*/ 	.byte	0x04, 0x11
        /*003e*/ 	.short	(.L_20 - .L_19)
	.align		4
.L_19:
        /*0040*/ 	.word	index@(_Z6linearPKfPfS0_S0_iii)
        /*0044*/ 	.word	0x00000000


	//----- nvinfo : EIATTR_REGCOUNT
	.align		4
.L_20:
        /*0048*/ 	.byte	0x04, 0x2f
        /*004a*/ 	.short	(.L_22 - .L_21)
	.align		4
.L_21:
        /*004c*/ 	.word	index@(_Z11log_softmaxPfS_ii)
        /*0050*/ 	.word	0x0000001a


	//----- nvinfo : EIATTR_FRAME_SIZE
	.align		4
.L_22:
        /*0054*/ 	.byte	0x04, 0x11
        /*0056*/ 	.short	(.L_24 - .L_23)
	.align		4
.L_23:
        /*0058*/ 	.word	index@($__internal_0_$__cuda_sm3x_div_rn_noftz_f32_slowpath)
        /*005c*/ 	.word	0x00000000


	//----- nvinfo : EIATTR_FRAME_SIZE
	.align		4
.L_24:
        /*0060*/ 	.byte	0x04, 0x11
        /*0062*/ 	.short	(.L_26 - .L_25)
	.align		4
.L_25:
        /*0064*/ 	.word	index@(_Z11log_softmaxPfS_ii)
        /*0068*/ 	.word	0x00000000


	//----- nvinfo : EIATTR_MIN_STACK_SIZE
	.align		4
.L_26:
        /*006c*/ 	.byte	0x04, 0x12
        /*006e*/ 	.short	(.L_28 - .L_27)
	.align		4
.L_27:
        /*0070*/ 	.word	index@(_Z11log_softmaxPfS_ii)
        /*0074*/ 	.word	0x00000000


	//----- nvinfo : EIATTR_MIN_STACK_SIZE
	.align		4
.L_28:
        /*0078*/ 	.byte	0x04, 0x12
        /*007a*/ 	.short	(.L_30 - .L_29)
	.align		4
.L_29:
        /*007c*/ 	.word	index@(_Z6linearPKfPfS0_S0_iii)
        /*0080*/ 	.word	0x00000000


	//----- nvinfo : EIATTR_MIN_STACK_SIZE
	.align		4
.L_30:
        /*0084*/ 	.byte	0x04, 0x12
        /*0086*/ 	.short	(.L_32 - .L_31)
	.align		4
.L_31:
        /*0088*/ 	.word	index@(_Z9maxpool2dPKfPfiiii)
        /*008c*/ 	.word	0x00000000


	//----- nvinfo : EIATTR_MIN_STACK_SIZE
	.align		4
.L_32:
        /*0090*/ 	.byte	0x04, 0x12
        /*0092*/ 	.short	(.L_34 - .L_33)
	.align		4
.L_33:
        /*0094*/ 	.word	index@(_Z6conv2dPKfPfS0_S0_iiiii)
        /*0098*/ 	.word	0x00000000
.L_34:


//--------------------- .nv.compat                --------------------------
	.section	.nv.compat,"",@"SHT_CUDA_COMPAT_INFO"
	.align	4
        /*0000*/ 	.byte	0x02, 0x09, 0x00, 0x00, 0x02, 0x02, 0x01, 0x00, 0x02, 0x05, 0x05, 0x00, 0x03, 0x07, 0x01, 0x01
        /*0010*/ 	.byte	0x02, 0x03, 0x00, 0x00, 0x02, 0x06, 0x01, 0x00, 0x04, 0x0b, 0x08, 0x00, 0x01, 0x00, 0x00, 0x00
        /*0020*/ 	.byte	0x00, 0x00, 0x00, 0x00


//--------------------- .nv.info._Z11log_softmaxPfS_ii --------------------------
	.section	.nv.info._Z11log_softmaxPfS_ii,"",@"SHT_CUDA_INFO"
	.sectionflags	@""
	.align	4


	//----- nvinfo : EIATTR_CUDA_API_VERSION
	.align		4
        /*0000*/ 	.byte	0x04, 0x37
        /*0002*/ 	.short	(.L_36 - .L_35)
.L_35:
        /*0004*/ 	.word	0x00000082


	//----- nvinfo : EIATTR_KPARAM_INFO
	.align		4
.L_36:
        /*0008*/ 	.byte	0x04, 0x17
        /*000a*/ 	.short	(.L_38 - .L_37)
.L_37:
        /*000c*/ 	.word	0x00000000
        /*0010*/ 	.short	0x0003
        /*0012*/ 	.short	0x0014
        /*0014*/ 	.byte	0x00, 0xf0, 0x11, 0x00


	//----- nvinfo : EIATTR_KPARAM_INFO
	.align		4
.L_38:
        /*0018*/ 	.byte	0x04, 0x17
        /*001a*/ 	.short	(.L_40 - .L_39)
.L_39:
        /*001c*/ 	.word	0x00000000
        /*0020*/ 	.short	0x0002
        /*0022*/ 	.short	0x0010
        /*0024*/ 	.byte	0x00, 0xf0, 0x11, 0x00


	//----- nvinfo : EIATTR_KPARAM_INFO
	.align		4
.L_40:
        /*0028*/ 	.byte	0x04, 0x17
        /*002a*/ 	.short	(.L_42 - .L_41)
.L_41:
        /*002c*/ 	.word	0x00000000
        /*0030*/ 	.short	0x0001
        /*0032*/ 	.short	0x0008
        /*0034*/ 	.byte	0x00, 0xf5, 0x21, 0x00


	//----- nvinfo : EIATTR_KPARAM_INFO
	.align		4
.L_42:
        /*0038*/ 	.byte	0x04, 0x17
        /*003a*/ 	.short	(.L_44 - .L_43)
.L_43:
        /*003c*/ 	.word	0x00000000
        /*0040*/ 	.short	0x0000
        /*0042*/ 	.short	0x0000
        /*0044*/ 	.byte	0x00, 0xf5, 0x21, 0x00


	//----- nvinfo : EIATTR_SPARSE_MMA_MASK
	.align		4
.L_44:
        /*0048*/ 	.byte	0x03, 0x50
        /*004a*/ 	.short	0x0000


	//----- nvinfo : EIATTR_MAXREG_COUNT
	.align		4
        /*004c*/ 	.byte	0x03, 0x1b
        /*004e*/ 	.short	0x00ff


	//----- nvinfo : EIATTR_MERCURY_ISA_VERSION
	.align		4
        /*0050*/ 	.byte	0x03, 0x5f
        /*0052*/ 	.short	0x0101


	//----- nvinfo : EIATTR_VRC_CTA_INIT_COUNT
	.align		4
        /*0054*/ 	.byte	0x02, 0x4a
	.zero		1
	.zero		1


	//----- nvinfo : EIATTR_EXIT_INSTR_OFFSETS
	.align		4
        /*0058*/ 	.byte	0x04, 0x1c
        /*005a*/ 	.short	(.L_46 - .L_45)


	//   ....[0]....
.L_45:
        /*005c*/ 	.word	0x00000040


	//   ....[1]....
        /*0060*/ 	.word	0x00001860


	//   ....[2]....
        /*0064*/ 	.word	0x00002380


	//   ....[3]....
        /*0068*/ 	.word	0x00002960


	//   ....[4]....
        /*006c*/ 	.word	0x00002c20


	//----- nvinfo : EIATTR_CRS_STACK_SIZE
	.align		4
.L_46:
        /*0070*/ 	.byte	0x04, 0x1e
        /*0072*/ 	.short	(.L_48 - .L_47)
.L_47:
        /*0074*/ 	.word	0x00000000


	//----- nvinfo : EIATTR_CBANK_PARAM_SIZE
	.align		4
.L_48:
        /*0078*/ 	.byte	0x03, 0x19
        /*007a*/ 	.short	0x0018


	//----- nvinfo : EIATTR_PARAM_CBANK
	.align		4
        /*007c*/ 	.byte	0x04, 0x0a
        /*007e*/ 	.short	(.L_50 - .L_49)
	.align		4
.L_49:
        /*0080*/ 	.word	index@(.nv.constant0._Z11log_softmaxPfS_ii)
        /*0084*/ 	.short	0x0380
        /*0086*/ 	.short	0x0018


	//----- nvinfo : EIATTR_SW_WAR
	.align		4
.L_50:
        /*0088*/ 	.byte	0x04, 0x36
        /*008a*/ 	.short	(.L_52 - .L_51)
.L_51:
        /*008c*/ 	.word	0x00000008
.L_52:


//--------------------- .nv.info._Z6linearPKfPfS0_S0_iii --------------------------
	.section	.nv.info._Z6linearPKfPfS0_S0_iii,"",@"SHT_CUDA_INFO"
	.sectionflags	@""
	.align	4


	//----- nvinfo : EIATTR_CUDA_API_VERSION
	.align		4
        /*0000*/ 	.byte	0x04, 0x37
        /*0002*/ 	.short	(.L_54 - .L_53)
.L_53:
        /*0004*/ 	.word	0x00000082


	//----- nvinfo : EIATTR_KPARAM_INFO
	.align		4
.L_54:
        /*0008*/ 	.byte	0x04, 0x17
        /*000a*/ 	.short	(.L_56 - .L_55)
.L_55:
        /*000c*/ 	.word	0x00000000
        /*0010*/ 	.short	0x0006
        /*0012*/ 	.short	0x0028
        /*0014*/ 	.byte	0x00, 0xf0, 0x11, 0x00


	//----- nvinfo : EIATTR_KPARAM_INFO
	.align		4
.L_56:
        /*0018*/ 	.byte	0x04, 0x17
        /*001a*/ 	.short	(.L_58 - .L_57)
.L_57:
        /*001c*/ 	.word	0x00000000
        /*0020*/ 	.short	0x0005
        /*0022*/ 	.short	0x0024
        /*0024*/ 	.byte	0x00, 0xf0, 0x11, 0x00


	//----- nvinfo : EIATTR_KPARAM_INFO
	.align		4
.L_58:
        /*0028*/ 	.byte	0x04, 0x17
        /*002a*/ 	.short	(.L_60 - .L_59)
.L_59:
        /*002c*/ 	.word	0x00000000
        /*0030*/ 	.short	0x0004
        /*0032*/ 	.short	0x0020
        /*0034*/ 	.byte	0x00, 0xf0, 0x11, 0x00


	//----- nvinfo : EIATTR_KPARAM_INFO
	.align		4
.L_60:
        /*0038*/ 	.byte	0x04, 0x17
        /*003a*/ 	.short	(.L_62 - .L_61)
.L_61:
        /*003c*/ 	.word	0x00000000
        /*0040*/ 	.short	0x0003
        /*0042*/ 	.short	0x0018
        /*0044*/ 	.byte	0x00, 0xf5, 0x21, 0x00


	//----- nvinfo : EIATTR_KPARAM_INFO
	.align		4
.L_62:
        /*0048*/ 	.byte	0x04, 0x17
        /*004a*/ 	.short	(.L_64 - .L_63)
.L_63:
        /*004c*/ 	.word	0x00000000
        /*0050*/ 	.short	0x0002
        /*0052*/ 	.short	0x0010
        /*0054*/ 	.byte	0x00, 0xf5, 0x21, 0x00


	//----- nvinfo : EIATTR_KPARAM_INFO
	.align		4
.L_64:
        /*0058*/ 	.byte	0x04, 0x17
        /*005a*/ 	.short	(.L_66 - .L_65)
.L_65:
        /*005c*/ 	.word	0x00000000
        /*0060*/ 	.short	0x0001
        /*0062*/ 	.short	0x0008
        /*0064*/ 	.byte	0x00, 0xf5, 0x21, 0x00


	//----- nvinfo : EIATTR_KPARAM_INFO
	.align		4
.L_66:
        /*0068*/ 	.byte	0x04, 0x17
        /*006a*/ 	.short	(.L_68 - .L_67)
.L_67:
        /*006c*/ 	.word	0x00000000
        /*0070*/ 	.short	0x0000
        /*0072*/ 	.short	0x0000
        /*0074*/ 	.byte	0x00, 0xf5, 0x21, 0x00


	//----- nvinfo : EIATTR_SPARSE_MMA_MASK
	.align		4
.L_68:
        /*0078*/ 	.byte	0x03, 0x50
        /*007a*/ 	.short	0x0000


	//----- nvinfo : EIATTR_MAXREG_COUNT
	.align		4
        /*007c*/ 	.byte	0x03, 0x1b
        /*007e*/ 	.short	0x00ff


	//----- nvinfo : EIATTR_MERCURY_ISA_VERSION
	.align		4
        /*0080*/ 	.byte	0x03, 0x5f
        /*0082*/ 	.short	0x0101


	//----- nvinfo : EIATTR_VRC_CTA_INIT_COUNT
	.align		4
        /*0084*/ 	.byte	0x02, 0x4a
	.zero		1
	.zero		1


	//----- nvinfo : EIATTR_EXIT_INSTR_OFFSETS
	.align		4
        /*0088*/ 	.byte	0x04, 0x1c
        /*008a*/ 	.short	(.L_70 - .L_69)


	//   ....[0]....
.L_69:
        /*008c*/ 	.word	0x000000a0


	//   ....[1]....
        /*0090*/ 	.word	0x00000c20


	//----- nvinfo : EIATTR_CBANK_PARAM_SIZE
	.align		4
.L_70:
        /*0094*/ 	.byte	0x03, 0x19
        /*0096*/ 	.short	0x002c


	//----- nvinfo : EIATTR_PARAM_CBANK
	.align		4
        /*0098*/ 	.byte	0x04, 0x0a
        /*009a*/ 	.short	(.L_72 - .L_71)
	.align		4
.L_71:
        /*009c*/ 	.word	index@(.nv.constant0._Z6linearPKfPfS0_S0_iii)
        /*00a0*/ 	.short	0x0380
        /*00a2*/ 	.short	0x002c


	//----- nvinfo : EIATTR_SW_WAR
	.align		4
.L_72:
        /*00a4*/ 	.byte	0x04, 0x36
        /*00a6*/ 	.short	(.L_74 - .L_73)
.L_73:
        /*00a8*/ 	.word	0x00000008
.L_74:


//--------------------- .nv.info._Z9maxpool2dPKfPfiiii --------------------------
	.section	.nv.info._Z9maxpool2dPKfPfiiii,"",@"SHT_CUDA_INFO"
	.sectionflags	@""
	.align	4


	//----- nvinfo : EIATTR_CUDA_API_VERSION
	.align		4
        /*0000*/ 	.byte	0x04, 0x37
        /*0002*/ 	.short	(.L_76 - .L_75)
.L_75:
        /*0004*/ 	.word	0x00000082


	//----- nvinfo : EIATTR_KPARAM_INFO
	.align		4
.L_76:
        /*0008*/ 	.byte	0x04, 0x17
        /*000a*/ 	.short	(.L_78 - .L_77)
.L_77:
        /*000c*/ 	.word	0x00000000
        /*0010*/ 	.short	0x0005
        /*0012*/ 	.short	0x001c
        /*0014*/ 	.byte	0x00, 0xf0, 0x11, 0x00


	//----- nvinfo : EIATTR_KPARAM_INFO
	.align		4
.L_78:
        /*0018*/ 	.byte	0x04, 0x17
        /*001a*/ 	.short	(.L_80 - .L_79)
.L_79:
        /*001c*/ 	.word	0x00000000
        /*0020*/ 	.short	0x0004
        /*0022*/ 	.short	0x0018
        /*0024*/ 	.byte	0x00, 0xf0, 0x11, 0x00


	//----- nvinfo : EIATTR_KPARAM_INFO
	.align		4
.L_80:
        /*0028*/ 	.byte	0x04, 0x17
        /*002a*/ 	.short	(.L_82 - .L_81)
.L_81:
        /*002c*/ 	.word	0x00000000
        /*0030*/ 	.short	0x0003
        /*0032*/ 	.short	0x0014
        /*0034*/ 	.byte	0x00, 0xf0, 0x11, 0x00


	//----- nvinfo : EIATTR_KPARAM_INFO
	.align		4
.L_82:
        /*0038*/ 	.byte	0x04, 0x17
        /*003a*/ 	.short	(.L_84 - .L_83)
.L_83:
        /*003c*/ 	.word	0x00000000
        /*0040*/ 	.short	0x0002
        /*0042*/ 	.short	0x0010
        /*0044*/ 	.byte	0x00, 0xf0, 0x11, 0x00


	//----- nvinfo : EIATTR_KPARAM_INFO
	.align		4
.L_84:
        /*0048*/ 	.byte	0x04, 0x17
        /*004a*/ 	.short	(.L_86 - .L_85)
.L_85:
        /*004c*/ 	.word	0x00000000
        /*0050*/ 	.short	0x0001
        /*0052*/ 	.short	0x0008
        /*0054*/ 	.byte	0x00, 0xf5, 0x21, 0x00


	//----- nvinfo : EIATTR_KPARAM_INFO
	.align		4
.L_86:
        /*0058*/ 	.byte	0x04, 0x17
        /*005a*/ 	.short	(.L_88 - .L_87)
.L_87:
        /*005c*/ 	.word	0x00000000
        /*0060*/ 	.short	0x0000
        /*0062*/ 	.short	0x0000
        /*0064*/ 	.byte	0x00, 0xf5, 0x21, 0x00


	//----- nvinfo : EIATTR_SPARSE_MMA_MASK
	.align		4
.L_88:
        /*0068*/ 	.byte	0x03, 0x50
        /*006a*/ 	.short	0x0000


	//----- nvinfo : EIATTR_MAXREG_COUNT
	.align		4
        /*006c*/ 	.byte	0x03, 0x1b
        /*006e*/ 	.short	0x00ff


	//----- nvinfo : EIATTR_MERCURY_ISA_VERSION
	.align		4
        /*0070*/ 	.byte	0x03, 0x5f
        /*0072*/ 	.short	0x0101


	//----- nvinfo : EIATTR_VRC_CTA_INIT_COUNT
	.align		4
        /*0074*/ 	.byte	0x02, 0x4a
	.zero		1
	.zero		1


	//----- nvinfo : EIATTR_EXIT_INSTR_OFFSETS
	.align		4
        /*0078*/ 	.byte	0x04, 0x1c
        /*007a*/ 	.short	(.L_90 - .L_89)


	//   ....[0]....
.L_89:
        /*007c*/ 	.word	0x00000270


	//   ....[1]....
        /*0080*/ 	.word	0x00000a10


	//   ....[2]....
        /*0084*/ 	.word	0x00000d00


	//   ....[3]....
        /*0088*/ 	.word	0x00000e90


	//   ....[4]....
        /*008c*/ 	.word	0x00000fa0


	//   ....[5]....
        /*0090*/ 	.word	0x00001020


	//----- nvinfo : EIATTR_CBANK_PARAM_SIZE
	.align		4
.L_90:
        /*0094*/ 	.byte	0x03, 0x19
        /*0096*/ 	.short	0x0020


	//----- nvinfo : EIATTR_PARAM_CBANK
	.align		4
        /*0098*/ 	.byte	0x04, 0x0a
        /*009a*/ 	.short	(.L_92 - .L_91)
	.align		4
.L_91:
        /*009c*/ 	.word	index@(.nv.constant0._Z9maxpool2dPKfPfiiii)
        /*00a0*/ 	.short	0x0380
        /*00a2*/ 	.short	0x0020


	//----- nvinfo : EIATTR_SW_WAR
	.align		4
.L_92:
        /*00a4*/ 	.byte	0x04, 0x36
        /*00a6*/ 	.short	(.L_94 - .L_93)
.L_93:
        /*00a8*/ 	.word	0x00000008
.L_94:


//--------------------- .nv.info._Z6conv2dPKfPfS0_S0_iiiii --------------------------
	.section	.nv.info._Z6conv2dPKfPfS0_S0_iiiii,"",@"SHT_CUDA_INFO"
	.sectionflags	@""
	.align	4


	//----- nvinfo : EIATTR_CUDA_API_VERSION
	.align		4
        /*0000*/ 	.byte	0x04, 0x37
        /*0002*/ 	.short	(.L_96 - .L_95)
.L_95:
        /*0004*/ 	.word	0x00000082


	//----- nvinfo : EIATTR_KPARAM_INFO
	.align		4
.L_96:
        /*0008*/ 	.byte	0x04, 0x17
        /*000a*/ 	.short	(.L_98 - .L_97)
.L_97:
        /*000c*/ 	.word	0x00000000
        /*0010*/ 	.short	0x0008
        /*0012*/ 	.short	0x0030
        /*0014*/ 	.byte	0x00, 0xf0, 0x11, 0x00


	//----- nvinfo : EIATTR_KPARAM_INFO
	.align		4
.L_98:
        /*0018*/ 	.byte	0x04, 0x17
        /*001a*/ 	.short	(.L_100 - .L_99)
.L_99:
        /*001c*/ 	.word	0x00000000
        /*0020*/ 	.short	0x0007
        /*0022*/ 	.short	0x002c
        /*0024*/ 	.byte	0x00, 0xf0, 0x11, 0x00


	//----- nvinfo : EIATTR_KPARAM_INFO
	.align		4
.L_100:
        /*0028*/ 	.byte	0x04, 0x17
        /*002a*/ 	.short	(.L_102 - .L_101)
.L_101:
        /*002c*/ 	.word	0x00000000
        /*0030*/ 	.short	0x0006
        /*0032*/ 	.short	0x0028
        /*0034*/ 	.byte	0x00, 0xf0, 0x11, 0x00


	//----- nvinfo : EIATTR_KPARAM_INFO
	.align		4
.L_102:
        /*0038*/ 	.byte	0x04, 0x17
        /*003a*/ 	.short	(.L_104 - .L_103)
.L_103:
        /*003c*/ 	.word	0x00000000
        /*0040*/ 	.short	0x0005
        /*0042*/ 	.short	0x0024
        /*0044*/ 	.byte	0x00, 0xf0, 0x11, 0x00


	//----- nvinfo : EIATTR_KPARAM_INFO
	.align		4
.L_104:
        /*0048*/ 	.byte	0x04, 0x17
        /*004a*/ 	.short	(.L_106 - .L_105)
.L_105:
        /*004c*/ 	.word	0x00000000
        /*0050*/ 	.short	0x0004
        /*0052*/ 	.short	0x0020
        /*0054*/ 	.byte	0x00, 0xf0, 0x11, 0x00


	//----- nvinfo : EIATTR_KPARAM_INFO
	.align		4
.L_106:
        /*0058*/ 	.byte	0x04, 0x17
        /*005a*/ 	.short	(.L_108 - .L_107)
.L_107:
        /*005c*/ 	.word	0x00000000
        /*0060*/ 	.short	0x0003
        /*0062*/ 	.short	0x0018
        /*0064*/ 	.byte	0x00, 0xf5, 0x21, 0x00


	//----- nvinfo : EIATTR_KPARAM_INFO
	.align		4
.L_108:
        /*0068*/ 	.byte	0x04, 0x17
        /*006a*/ 	.short	(.L_110 - .L_109)
.L_109:
        /*006c*/ 	.word	0x00000000
        /*0070*/ 	.short	0x0002
        /*0072*/ 	.short	0x0010
        /*0074*/ 	.byte	0x00, 0xf5, 0x21, 0x00


	//----- nvinfo : EIATTR_KPARAM_INFO
	.align		4
.L_110:
        /*0078*/ 	.byte	0x04, 0x17
        /*007a*/ 	.short	(.L_112 - .L_111)
.L_111:
        /*007c*/ 	.word	0x00000000
        /*0080*/ 	.short	0x0001
        /*0082*/ 	.short	0x0008
        /*0084*/ 	.byte	0x00, 0xf5, 0x21, 0x00


	//----- nvinfo : EIATTR_KPARAM_INFO
	.align		4
.L_112:
        /*0088*/ 	.byte	0x04, 0x17
        /*008a*/ 	.short	(.L_114 - .L_113)
.L_113:
        /*008c*/ 	.word	0x00000000
        /*0090*/ 	.short	0x0000
        /*0092*/ 	.short	0x0000
        /*0094*/ 	.byte	0x00, 0xf5, 0x21, 0x00


	//----- nvinfo : EIATTR_SPARSE_MMA_MASK
	.align		4
.L_114:
        /*0098*/ 	.byte	0x03, 0x50
        /*009a*/ 	.short	0x0000


	//----- nvinfo : EIATTR_MAXREG_COUNT
	.align		4
        /*009c*/ 	.byte	0x03, 0x1b
        /*009e*/ 	.short	0x00ff


	//----- nvinfo : EIATTR_MERCURY_ISA_VERSION
	.align		4
        /*00a0*/ 	.byte	0x03, 0x5f
        /*00a2*/ 	.short	0x0101


	//----- nvinfo : EIATTR_VRC_CTA_INIT_COUNT
	.align		4
        /*00a4*/ 	.byte	0x02, 0x4a
	.zero		1
	.zero		1


	//----- nvinfo : EIATTR_EXIT_INSTR_OFFSETS
	.align		4
        /*00a8*/ 	.byte	0x04, 0x1c
        /*00aa*/ 	.short	(.L_116 - .L_115)


	//   ....[0]....
.L_115:
        /*00ac*/ 	.word	0x00000120


	//   ....[1]....
        /*00b0*/ 	.word	0x00000db0


	//   ....[2]....
        /*00b4*/ 	.word	0x00001230


	//   ....[3]....
        /*00b8*/ 	.word	0x00001490


	//   ....[4]....
        /*00bc*/ 	.word	0x00001610


	//   ....[5]....
        /*00c0*/ 	.word	0x000016d0


	//   ....[6]....
        /*00c4*/ 	.word	0x00001b40


	//   ....[7]....
        /*00c8*/ 	.word	0x00001da0


	//   ....[8]....
        /*00cc*/ 	.word	0x00001f20


	//   ....[9]....
        /*00d0*/ 	.word	0x00001fe0


	//----- nvinfo : EIATTR_CBANK_PARAM_SIZE
	.align		4
.L_116:
        /*00d4*/ 	.byte	0x03, 0x19
        /*00d6*/ 	.short	0x0034


	//----- nvinfo : EIATTR_PARAM_CBANK
	.align		4
        /*00d8*/ 	.byte	0x04, 0x0a
        /*00da*/ 	.short	(.L_118 - .L_117)
	.align		4
.L_117:
        /*00dc*/ 	.word	index@(.nv.constant0._Z6conv2dPKfPfS0_S0_iiiii)
        /*00e0*/ 	.short	0x0380
        /*00e2*/ 	.short	0x0034


	//----- nvinfo : EIATTR_SW_WAR
	.align		4
.L_118:
        /*00e4*/ 	.byte	0x04, 0x36
        /*00e6*/ 	.short	(.L_120 - .L_119)
.L_119:
        /*00e8*/ 	.word	0x00000008
.L_120:


//--------------------- .nv.callgraph             --------------------------
	.section	.nv.callgraph,"",@"SHT_CUDA_CALLGRAPH"
	.align	4
	.sectionentsize	8
	.align		4
        /*0000*/ 	.word	0x00000000
	.align		4
        /*0004*/ 	.word	0xffffffff
	.align		4
        /*0008*/ 	.word	0x00000000
	.align		4
        /*000c*/ 	.word	0xfffffffe
	.align		4
        /*0010*/ 	.word	0x00000000
	.align		4
        /*0014*/ 	.word	0xfffffffd
	.align		4
        /*0018*/ 	.word	0x00000000
	.align		4
        /*001c*/ 	.word	0xfffffffc


//--------------------- .nv.constant4             --------------------------
	.section	.nv.constant4,"a",@progbits
	.align	8
	.align		8
.nv.constant4:
        /*0000*/ 	.dword	precalc_xorwow_matrix
	.align		8
        /*0008*/ 	.dword	precalc_xorwow_offset_matrix
	.align		8
        /*0010*/ 	.dword	mrg32k3aM1
	.align		8
        /*0018*/ 	.dword	mrg32k3aM2
	.align		8
        /*0020*/ 	.dword	mrg32k3aM1SubSeq
	.align		8
        /*0028*/ 	.dword	mrg32k3aM2SubSeq
	.align		8
        /*0030*/ 	.dword	mrg32k3aM1Seq
	.align		8
        /*0038*/ 	.dword	mrg32k3aM2Seq


//--------------------- .nv.constant3             --------------------------
	.section	.nv.constant3,"a",@progbits
	.align	8
.nv.constant3:
	.type		__cr_lgamma_table,@object
	.size		__cr_lgamma_table,(.L_8 - __cr_lgamma_table)
__cr_lgamma_table:
        /*0000*/ 	.byte	0x00, 0x00, 0x00, 0x00, 0x00, 0x00, 0x00, 0x00, 0x00, 0x00, 0x00, 0x00, 0x00, 0x00, 0x00, 0x00
        /*0010*/ 	.byte	0xef, 0x39, 0xfa, 0xfe, 0x42, 0x2e, 0xe6, 0x3f, 0x02, 0x20, 0x2a, 0xfa, 0x0b, 0xab, 0xfc, 0x3f
        /*0020*/ 	.byte	0xf9, 0x2c, 0x92, 0x7c, 0xa7, 0x6c, 0x09, 0x40, 0xc9, 0x79, 0x44, 0x3c, 0x64, 0x26, 0x13, 0x40
        /*0030*/ 	.byte	0xca, 0x01, 0xcf, 0x3a, 0x27, 0x51, 0x1a, 0x40, 0x30, 0xcc, 0x2d, 0xf3, 0xe1, 0x0c, 0x21, 0x40
        /*0040*/ 	.byte	0x0d, 0xb7, 0xfc, 0x82, 0x8e, 0x35, 0x25, 0x40
.L_8:


//--------------------- .text._Z11log_softmaxPfS_ii --------------------------
	.section	.text._Z11log_softmaxPfS_ii,"ax",@progbits
	.align	128
        .global         _Z11log_softmaxPfS_ii
        .type           _Z11log_softmaxPfS_ii,@function
        .size           _Z11log_softmaxPfS_ii,(.L_x_69 - _Z11log_softmaxPfS_ii)
        .other          _Z11log_softmaxPfS_ii,@"STO_CUDA_ENTRY STV_DEFAULT"
_Z11log_softmaxPfS_ii:
.text._Z11log_softmaxPfS_ii:
[----:B------:R-:W-:Y:S08]  /*0000*/  LDC R1, c[0x0][0x37c] ;  /* 0x0000df00ff017b82 */ /* 0x000ff00000000800 */
[----:B------:R-:W0:Y:S08]  /*0010*/  S2UR UR10, SR_CTAID.X ;  /* 0x00000000000a79c3 */ /* 0x000e300000002500 */
[----:B------:R-:W0:Y:S02]  /*0020*/  LDC R0, c[0x0][0x390] ;  /* 0x0000e400ff007b82 */ /* 0x000e240000000800 */
[----:B0-----:R-:W-:-:S13]  /*0030*/  ISETP.LE.AND P0, PT, R0, UR10, PT ;  /* 0x0000000a00007c0c */ /* 0x001fda000bf03270 */
[----:B------:R-:W-:Y:S05]  /*0040*/  @P0 EXIT ;  /* 0x000000000000094d */ /* 0x000fea0003800000 */
[----:B------:R-:W0:Y:S01]  /*0050*/  LDCU UR6, c[0x0][0x394] ;  /* 0x00007280ff0677ac */ /* 0x000e220008000800 */
[----:B------:R-:W-:Y:S01]  /*0060*/  MOV R0, 0xff800000 ;  /* 0xff80000000007802 */ /* 0x000fe20000000f00 */
[----:B------:R-:W1:Y:S01]  /*0070*/  LDCU.64 UR16, c[0x0][0x358] ;  /* 0x00006b00ff1077ac */ /* 0x000e620008000a00 */
[----:B0-----:R-:W-:-:S09]  /*0080*/  UISETP.GE.AND UP0, UPT, UR6, 0x1, UPT ;  /* 0x000000010600788c */ /* 0x001fd2000bf06270 */
[----:B-1----:R-:W-:Y:S05]  /*0090*/  BRA.U !UP0, `(.L_x_0) ;  /* 0x0000000508b07547 */ /* 0x002fea000b800000 */
[----:B------:R-:W-:Y:S01]  /*00a0*/  UISETP.GE.U32.AND UP1, UPT, UR6, 0x10, UPT ;  /* 0x000000100600788c */ /* 0x000fe2000bf26070 */
[----:B------:R-:W-:Y:S01]  /*00b0*/  HFMA2 R2, -RZ, RZ, 0, 0 ;  /* 0x00000000ff027431 */ /* 0x000fe200000001ff */
[----:B------:R-:W-:Y:S01]  /*00c0*/  ULOP3.LUT UR8, UR6, 0xf, URZ, 0xc0, !UPT ;  /* 0x0000000f06087892 */ /* 0x000fe2000f8ec0ff */
[----:B------:R-:W-:Y:S01]  /*00d0*/  MOV R0, 0xff800000 ;  /* 0xff80000000007802 */ /* 0x000fe20000000f00 */
[----:B------:R-:W-:Y:S02]  /*00e0*/  UIMAD UR7, UR10, UR6, URZ ;  /* 0x000000060a0772a4 */ /* 0x000fe4000f8e02ff */
[----:B------:R-:W-:-:S03]  /*00f0*/  UISETP.NE.AND UP0, UPT, UR8, URZ, UPT ;  /* 0x000000ff0800728c */ /* 0x000fc6000bf05270 */
[----:B------:R-:W-:Y:S08]  /*0100*/  BRA.U !UP1, `(.L_x_1) ;  /* 0x0000000109a07547 */ /* 0x000ff0000b800000 */
[----:B------:R-:W0:Y:S01]  /*0110*/  LDCU.64 UR4, c[0x0][0x380] ;  /* 0x00007000ff0477ac */ /* 0x000e220008000a00 */
[----:B------:R-:W-:Y:S01]  /*0120*/  MOV R0, 0xff800000 ;  /* 0xff80000000007802 */ /* 0x000fe20000000f00 */
[----:B0-----:R-:W-:-:S04]  /*0130*/  UIMAD.WIDE.U32 UR4, UR7, 0x4, UR4 ;  /* 0x00000004070478a5 */ /* 0x001fc8000f8e0004 */
[----:B------:R-:W-:Y:S02]  /*0140*/  UIADD3 UR9, UP1, UPT, UR4, 0x20, URZ ;  /* 0x0000002004097890 */ /* 0x000fe4000ff3e0ff */
[----:B------:R-:W-:Y:S02]  /*0150*/  ULOP3.LUT UR4, UR6, 0x7ffffff0, URZ, 0xc0, !UPT ;  /* 0x7ffffff006047892 */ /* 0x000fe4000f8ec0ff */
[----:B------:R-:W-:Y:S02]  /*0160*/  UIADD3.X UR5, UPT, UPT, URZ, UR5, URZ, UP1, !UPT ;  /* 0x00000005ff057290 */ /* 0x000fe40008ffe4ff */
[----:B------:R-:W-:Y:S01]  /*0170*/  MOV R6, UR9 ;  /* 0x0000000900067c02 */ /* 0x000fe20008000f00 */
[----:B------:R-:W-:Y:S02]  /*0180*/  UIADD3 UR6, UPT, UPT, -UR4, URZ, URZ ;  /* 0x000000ff04067290 */ /* 0x000fe4000fffe1ff */
[----:B------:R-:W-:Y:S02]  /*0190*/  MOV R2, UR4 ;  /* 0x0000000400027c02 */ /* 0x000fe40008000f00 */
[----:B------:R-:W-:-:S08]  /*01a0*/  MOV R5, UR5 ;  /* 0x0000000500057c02 */ /* 0x000fd00008000f00 */
.L_x_2:
[----:B------:R-:W-:-:S05]  /*01b0*/  MOV R4, R6 ;  /* 0x0000000600047202 */ /* 0x000fca0000000f00 */
[----:B------:R-:W2:Y:S04]  /*01c0*/  LDG.E R3, desc[UR16][R4.64+-0x20] ;  /* 0xffffe01004037981 */ /* 0x000ea8000c1e1900 */
[----:B------:R-:W2:Y:S04]  /*01d0*/  LDG.E R6, desc[UR16][R4.64+-0x1c] ;  /* 0xffffe41004067981 */ /* 0x000ea8000c1e1900 */
[----:B------:R-:W3:Y:S04]  /*01e0*/  LDG.E R8, desc[UR16][R4.64+-0x18] ;  /* 0xffffe81004087981 */ /* 0x000ee8000c1e1900 */
[----:B------:R-:W3:Y:S04]  /*01f0*/  LDG.E R7, desc[UR16][R4.64+-0x14] ;  /* 0xffffec1004077981 */ /* 0x000ee8000c1e1900 */
[----:B------:R-:W4:Y:S04]  /*0200*/  LDG.E R10, desc[UR16][R4.64+-0x10] ;  /* 0xfffff010040a7981 */ /* 0x000f28000c1e1900 */
[----:B------:R-:W4:Y:S04]  /*0210*/  LDG.E R9, desc[UR16][R4.64+-0xc] ;  /* 0xfffff41004097981 */ /* 0x000f28000c1e1900 */
[----:B------:R-:W5:Y:S04]  /*0220*/  LDG.E R12, desc[UR16][R4.64+-0x8] ;  /* 0xfffff810040c7981 */ /* 0x000f68000c1e1900 */
        /* <DEDUP_REMOVED lines=8> */
[----:B------:R0:W5:Y:S01]  /*02b0*/  LDG.E R19, desc[UR16][R4.64+0x1c] ;  /* 0x00001c1004137981 */ /* 0x000162000c1e1900 */
[----:B------:R-:W-:-:S04]  /*02c0*/  UIADD3 UR6, UPT, UPT, UR6, 0x10, URZ ;  /* 0x0000001006067890 */ /* 0x000fc8000fffe0ff */
[----:B------:R-:W-:Y:S01]  /*02d0*/  UISETP.NE.AND UP1, UPT, UR6, URZ, UPT ;  /* 0x000000ff0600728c */ /* 0x000fe2000bf25270 */
[----:B--2---:R-:W-:Y:S02]  /*02e0*/  FMNMX3 R3, R0, R3, R6, !PT ;  /* 0x0000000300037276 */ /* 0x004fe40007800006 */
[----:B------:R-:W-:-:S04]  /*02f0*/  IADD3 R6, P0, PT, R4, 0x40, RZ ;  /* 0x0000004004067810 */ /* 0x000fc80007f1e0ff */
[----:B0-----:R-:W-:Y:S02]  /*0300*/  IADD3.X R5, PT, PT, RZ, R5, RZ, P0, !PT ;  /* 0x00000005ff057210 */ /* 0x001fe400007fe4ff */
[----:B---3--:R-:W-:-:S04]  /*0310*/  FMNMX3 R3, R3, R8, R7, !PT ;  /* 0x0000000803037276 */ /* 0x008fc80007800007 */
[----:B----4-:R-:W-:-:S04]  /*0320*/  FMNMX3 R3, R3, R10, R9, !PT ;  /* 0x0000000a03037276 */ /* 0x010fc80007800009 */
[----:B-----5:R-:W-:-:S04]  /*0330*/  FMNMX3 R3, R3, R12, R11, !PT ;  /* 0x0000000c03037276 */ /* 0x020fc8000780000b */
[----:B------:R-:W-:-:S04]  /*0340*/  FMNMX3 R3, R3, R14, R13, !PT ;  /* 0x0000000e03037276 */ /* 0x000fc8000780000d */
[----:B------:R-:W-:-:S04]  /*0350*/  FMNMX3 R3, R3, R16, R15, !PT ;  /* 0x0000001003037276 */ /* 0x000fc8000780000f */
[----:B------:R-:W-:-:S04]  /*0360*/  FMNMX3 R3, R3, R18, R17, !PT ;  /* 0x0000001203037276 */ /* 0x000fc80007800011 */
[----:B------:R-:W-:Y:S01]  /*0370*/  FMNMX3 R0, R3, R20, R19, !PT ;  /* 0x0000001403007276 */ /* 0x000fe20007800013 */
[----:B------:R-:W-:Y:S06]  /*0380*/  BRA.U UP1, `(.L_x_2) ;  /* 0xfffffffd01887547 */ /* 0x000fec000b83ffff */
.L_x_1:
[----:B------:R-:W-:Y:S05]  /*0390*/  BRA.U !UP0, `(.L_x_0) ;  /* 0x0000000108f07547 */ /* 0x000fea000b800000 */
[----:B------:R-:W0:Y:S01]  /*03a0*/  LDCU UR4, c[0x0][0x394] ;  /* 0x00007280ff0477ac */ /* 0x000e220008000800 */
[----:B------:R-:W-:Y:S02]  /*03b0*/  UISETP.GE.U32.AND UP0, UPT, UR8, 0x8, UPT ;  /* 0x000000080800788c */ /* 0x000fe4000bf06070 */
[----:B0-----:R-:W-:-:S04]  /*03c0*/  ULOP3.LUT UR5, UR4, 0x7, URZ, 0xc0, !UPT ;  /* 0x0000000704057892 */ /* 0x001fc8000f8ec0ff */
[----:B------:R-:W-:-:S03]  /*03d0*/  UISETP.NE.AND UP1, UPT, UR5, URZ, UPT ;  /* 0x000000ff0500728c */ /* 0x000fc6000bf25270 */
[----:B------:R-:W-:Y:S08]  /*03e0*/  BRA.U !UP0, `(.L_x_3) ;  /* 0x0000000108547547 */ /* 0x000ff0000b800000 */
[----:B------:R-:W0:Y:S01]  /*03f0*/  LDC.64 R10, c[0x0][0x380] ;  /* 0x0000e000ff0a7b82 */ /* 0x000e220000000a00 */
[C---:B------:R-:W-:Y:S02]  /*0400*/  IADD3 R5, P0, PT, R2.reuse, UR7, RZ ;  /* 0x0000000702057c10 */ /* 0x040fe4000ff1e0ff */
[----:B------:R-:W-:Y:S02]  /*0410*/  IADD3 R3, PT, PT, R2, UR7, RZ ;  /* 0x0000000702037c10 */ /* 0x000fe4000fffe0ff */
[----:B------:R-:W-:-:S03]  /*0420*/  IADD3.X R8, PT, PT, RZ, RZ, RZ, P0, !PT ;  /* 0x000000ffff087210 */ /* 0x000fc600007fe4ff */
[----:B------:R-:W1:Y:S01]  /*0430*/  LDC.64 R6, c[0x0][0x380] ;  /* 0x0000e000ff067b82 */ /* 0x000e620000000a00 */
[----:B0-----:R-:W-:-:S04]  /*0440*/  LEA R4, P0, R5, R10, 0x2 ;  /* 0x0000000a05047211 */ /* 0x001fc800078010ff */
[----:B------:R-:W-:Y:S01]  /*0450*/  LEA.HI.X R5, R5, R11, R8, 0x2, P0 ;  /* 0x0000000b05057211 */ /* 0x000fe200000f1408 */
[----:B-1----:R-:W-:-:S04]  /*0460*/  IMAD.WIDE.U32 R6, R3, 0x4, R6 ;  /* 0x0000000403067825 */ /* 0x002fc800078e0006 */
[----:B------:R-:W2:Y:S04]  /*0470*/  LDG.E R8, desc[UR16][R4.64+0x8] ;  /* 0x0000081004087981 */ /* 0x000ea8000c1e1900 */
[----:B------:R-:W3:Y:S04]  /*0480*/  LDG.E R3, desc[UR16][R4.64+0x4] ;  /* 0x0000041004037981 */ /* 0x000ee8000c1e1900 */
[----:B------:R-:W3:Y:S04]  /*0490*/  LDG.E R7, desc[UR16][R6.64] ;  /* 0x0000001006077981 */ /* 0x000ee8000c1e1900 */
[----:B------:R-:W2:Y:S04]  /*04a0*/  LDG.E R9, desc[UR16][R4.64+0xc] ;  /* 0x00000c1004097981 */ /* 0x000ea8000c1e1900 */
[----:B------:R-:W4:Y:S04]  /*04b0*/  LDG.E R10, desc[UR16][R4.64+0x10] ;  /* 0x00001010040a7981 */ /* 0x000f28000c1e1900 */
[----:B------:R-:W4:Y:S04]  /*04c0*/  LDG.E R11, desc[UR16][R4.64+0x14] ;  /* 0x00001410040b7981 */ /* 0x000f28000c1e1900 */
[----:B------:R-:W5:Y:S04]  /*04d0*/  LDG.E R12, desc[UR16][R4.64+0x18] ;  /* 0x00001810040c7981 */ /* 0x000f68000c1e1900 */
[----:B------:R-:W5:Y:S01]  /*04e0*/  LDG.E R13, desc[UR16][R4.64+0x1c] ;  /* 0x00001c10040d7981 */ /* 0x000f62000c1e1900 */
[----:B------:R-:W-:-:S02]  /*04f0*/  IADD3 R2, PT, PT, R2, 0x8, RZ ;  /* 0x0000000802027810 */ /* 0x000fc40007ffe0ff */
[----:B---3--:R-:W-:-:S04]  /*0500*/  FMNMX3 R3, R0, R7, R3, !PT ;  /* 0x0000000700037276 */ /* 0x008fc80007800003 */
[----:B--2---:R-:W-:-:S04]  /*0510*/  FMNMX3 R3, R3, R8, R9, !PT ;  /* 0x0000000803037276 */ /* 0x004fc80007800009 */
[----:B----4-:R-:W-:-:S04]  /*0520*/  FMNMX3 R3, R3, R10, R11, !PT ;  /* 0x0000000a03037276 */ /* 0x010fc8000780000b */
[----:B-----5:R-:W-:-:S07]  /*0530*/  FMNMX3 R0, R3, R12, R13, !PT ;  /* 0x0000000c03007276 */ /* 0x020fce000780000d */
.L_x_3:
[----:B------:R-:W-:Y:S05]  /*0540*/  BRA.U !UP1, `(.L_x_0) ;  /* 0x0000000109847547 */ /* 0x000fea000b800000 */
[----:B------:R-:W-:Y:S02]  /*0550*/  UISETP.GE.U32.AND UP0, UPT, UR5, 0x4, UPT ;  /* 0x000000040500788c */ /* 0x000fe4000bf06070 */
[----:B------:R-:W-:-:S04]  /*0560*/  ULOP3.LUT UR4, UR4, 0x3, URZ, 0xc0, !UPT ;  /* 0x0000000304047892 */ /* 0x000fc8000f8ec0ff */
        /* <DEDUP_REMOVED lines=13> */
[----:B------:R-:W2:Y:S01]  /*0640*/  LDG.E R8, desc[UR16][R6.64+0xc] ;  /* 0x00000c1006087981 */ /* 0x000ea2000c1e1900 */
[----:B------:R-:W-:-:S02]  /*0650*/  IADD3 R2, PT, PT, R2, 0x4, RZ ;  /* 0x0000000402027810 */ /* 0x000fc40007ffe0ff */
[----:B---3--:R-:W-:-:S04]  /*0660*/  FMNMX3 R0, R0, R5, R3, !PT ;  /* 0x0000000500007276 */ /* 0x008fc80007800003 */
[----:B--2---:R-:W-:-:S07]  /*0670*/  FMNMX3 R0, R0, R9, R8, !PT ;  /* 0x0000000900007276 */ /* 0x004fce0007800008 */
.L_x_4:
[----:B------:R-:W-:Y:S05]  /*0680*/  BRA.U !UP1, `(.L_x_0) ;  /* 0x0000000109347547 */ /* 0x000fea000b800000 */
[----:B------:R-:W0:Y:S01]  /*0690*/  LDC.64 R4, c[0x0][0x380] ;  /* 0x0000e000ff047b82 */ /* 0x000e220000000a00 */
[----:B------:R-:W-:Y:S01]  /*06a0*/  IADD3 R3, PT, PT, R2, UR7, RZ ;  /* 0x0000000702037c10 */ /* 0x000fe2000fffe0ff */
[----:B------:R-:W-:-:S04]  /*06b0*/  UIADD3 UR4, UPT, UPT, -UR4, URZ, URZ ;  /* 0x000000ff04047290 */ /* 0x000fc8000fffe1ff */
[----:B0-----:R-:W-:-:S05]  /*06c0*/  IMAD.WIDE.U32 R2, R3, 0x4, R4 ;  /* 0x0000000403027825 */ /* 0x001fca00078e0004 */
[----:B------:R-:W-:-:S07]  /*06d0*/  MOV R5, R3 ;  /* 0x0000000300057202 */ /* 0x000fce0000000f00 */
.L_x_5:
[----:B------:R-:W-:-:S06]  /*06e0*/  MOV R3, R5 ;  /* 0x0000000500037202 */ /* 0x000fcc0000000f00 */
[----:B------:R0:W2:Y:S01]  /*06f0*/  LDG.E R3, desc[UR16][R2.64] ;  /* 0x0000001002037981 */ /* 0x0000a2000c1e1900 */
[----:B------:R-:W-:-:S04]  /*0700*/  UIADD3 UR4, UPT, UPT, UR4, 0x1, URZ ;  /* 0x0000000104047890 */ /* 0x000fc8000fffe0ff */
[----:B------:R-:W-:Y:S01]  /*0710*/  UISETP.NE.AND UP0, UPT, UR4, URZ, UPT ;  /* 0x000000ff0400728c */ /* 0x000fe2000bf05270 */
[----:B0-----:R-:W-:-:S04]  /*0720*/  IADD3 R2, P0, PT, R2, 0x4, RZ ;  /* 0x0000000402027810 */ /* 0x001fc80007f1e0ff */
[----:B------:R-:W-:Y:S02]  /*0730*/  IADD3.X R5, PT, PT, RZ, R5, RZ, P0, !PT ;  /* 0x00000005ff057210 */ /* 0x000fe400007fe4ff */
[----:B--2---:R-:W-:Y:S02]  /*0740*/  FMNMX R0, R3, R0, !PT ;  /* 0x0000000003007209 */ /* 0x004fe40007800000 */
[----:B------:R-:W-:Y:S05]  /*0750*/  BRA.U UP0, `(.L_x_5) ;  /* 0xfffffffd00e07547 */ /* 0x000fea000b83ffff */
.L_x_0:
[----:B------:R-:W0:Y:S01]  /*0760*/  LDCU UR8, c[0x0][0x394] ;  /* 0x00007280ff0877ac */ /* 0x000e220008000800 */
[----:B------:R-:W-:Y:S01]  /*0770*/  HFMA2 R3, -RZ, RZ, 0, 0 ;  /* 0x00000000ff037431 */ /* 0x000fe200000001ff */
[----:B0-----:R-:W-:-:S09]  /*0780*/  UISETP.GE.AND UP0, UPT, UR8, 0x1, UPT ;  /* 0x000000010800788c */ /* 0x001fd2000bf06270 */
[----:B------:R-:W-:Y:S05]  /*0790*/  BRA.U !UP0, `(.L_x_6) ;  /* 0x0000001108287547 */ /* 0x000fea000b800000 */
[----:B------:R-:W-:Y:S01]  /*07a0*/  UISETP.GE.U32.AND UP1, UPT, UR8, 0x8, UPT ;  /* 0x000000080800788c */ /* 0x000fe2000bf26070 */
[----:B------:R-:W-:Y:S01]  /*07b0*/  CS2R R2, SRZ ;  /* 0x0000000000027805 */ /* 0x000fe2000001ff00 */
[----:B------:R-:W-:Y:S02]  /*07c0*/  ULOP3.LUT UR18, UR8, 0x7, URZ, 0xc0, !UPT ;  /* 0x0000000708127892 */ /* 0x000fe4000f8ec0ff */
[----:B------:R-:W-:Y:S02]  /*07d0*/  UIMAD UR11, UR10, UR8, URZ ;  /* 0x000000080a0b72a4 */ /* 0x000fe4000f8e02ff */
[----:B------:R-:W-:-:S03]  /*07e0*/  UISETP.NE.AND UP0, UPT, UR18, URZ, UPT ;  /* 0x000000ff1200728c */ /* 0x000fc6000bf05270 */
[----:B------:R-:W-:Y:S08]  /*07f0*/  BRA.U !UP1, `(.L_x_7) ;  /* 0x0000000509ec7547 */ /* 0x000ff0000b800000 */
[----:B------:R-:W0:Y:S01]  /*0800*/  LDCU.128 UR12, c[0x0][0x380] ;  /* 0x00007000ff0c77ac */ /* 0x000e220008000c00 */
[----:B------:R-:W-:Y:S01]  /*0810*/  HFMA2 R3, -RZ, RZ, 0, 0 ;  /* 0x00000000ff037431 */ /* 0x000fe200000001ff */
[----:B------:R-:W-:Y:S01]  /*0820*/  UMOV UR4, 0x10 ;  /* 0x0000001000047882 */ /* 0x000fe20000000000 */
[----:B------:R-:W-:Y:S02]  /*0830*/  UMOV UR5, 0x0 ;  /* 0x0000000000057882 */ /* 0x000fe40000000000 */
[----:B------:R-:W-:-:S04]  /*0840*/  UIMAD.WIDE.U32 UR4, UR11, 0x4, UR4 ;  /* 0x000000040b0478a5 */ /* 0x000fc8000f8e0004 */
[----:B0-----:R-:W-:Y:S02]  /*0850*/  UIADD3 UR7, UP1, UPT, UR4, UR14, URZ ;  /* 0x0000000e04077290 */ /* 0x001fe4000ff3e0ff */
[----:B------:R-:W-:Y:S02]  /*0860*/  UIADD3 UR6, UP2, UPT, UR4, UR12, URZ ;  /* 0x0000000c04067290 */ /* 0x000fe4000ff5e0ff */
[----:B------:R-:W-:Y:S02]  /*0870*/  ULOP3.LUT UR4, UR8, 0x7ffffff8, URZ, 0xc0, !UPT ;  /* 0x7ffffff808047892 */ /* 0x000fe4000f8ec0ff */
[----:B------:R-:W-:Y:S01]  /*0880*/  UIADD3.X UR8, UPT, UPT, UR5, UR15, URZ, UP1, !UPT ;  /* 0x0000000f05087290 */ /* 0x000fe20008ffe4ff */
[----:B------:R-:W-:Y:S01]  /*0890*/  MOV R11, UR7 ;  /* 0x00000007000b7c02 */ /* 0x000fe20008000f00 */
[----:B------:R-:W-:Y:S01]  /*08a0*/  UIADD3.X UR5, UPT, UPT, UR5, UR13, URZ, UP2, !UPT ;  /* 0x0000000d05057290 */ /* 0x000fe200097fe4ff */
[----:B------:R-:W-:Y:S01]  /*08b0*/  MOV R4, UR6 ;  /* 0x0000000600047c02 */ /* 0x000fe20008000f00 */
[----:B------:R-:W-:-:S02]  /*08c0*/  UIADD3 UR9, UPT, UPT, -UR4, URZ, URZ ;  /* 0x000000ff04097290 */ /* 0x000fc4000fffe1ff */
[----:B------:R-:W-:Y:S02]  /*08d0*/  MOV R2, UR4 ;  /* 0x0000000400027c02 */ /* 0x000fe40008000f00 */
[----:B------:R-:W-:Y:S02]  /*08e0*/  MOV R12, UR8 ;  /* 0x00000008000c7c02 */ /* 0x000fe40008000f00 */
[----:B------:R-:W-:-:S07]  /*08f0*/  MOV R5, UR5 ;  /* 0x0000000500057c02 */ /* 0x000fce0008000f00 */
.L_x_8:
[----:B--2---:R-:W2:Y:S01]  /*0900*/  LDG.E R7, desc[UR16][R4.64+-0x10] ;  /* 0xfffff01004077981 */ /* 0x004ea2000c1e1900 */
[----:B------:R-:W-:Y:S02]  /*0910*/  MOV R8, 0x3bbb989d ;  /* 0x3bbb989d00087802 */ /* 0x000fe40000000f00 */
[----:B------:R-:W-:Y:S01]  /*0920*/  MOV R9, 0x437c0000 ;  /* 0x437c000000097802 */ /* 0x000fe20000000f00 */
[----:B--2---:R-:W-:-:S04]  /*0930*/  FADD R7, R7, -R0 ;  /* 0x8000000007077221 */ /* 0x004fc80000000000 */
[----:B------:R-:W-:-:S04]  /*0940*/  FFMA.SAT R6, R7, R8, 0.5 ;  /* 0x3f00000007067423 */ /* 0x000fc80000002008 */
[----:B------:R-:W-:-:S04]  /*0950*/  FFMA.RM R6, R6, R9, 12582913 ;  /* 0x4b40000106067423 */ /* 0x000fc80000004009 */
[----:B------:R-:W-:-:S04]  /*0960*/  FADD R10, R6, -12583039 ;  /* 0xcb40007f060a7421 */ /* 0x000fc80000000000 */
[----:B------:R-:W-:-:S04]  /*0970*/  FFMA R10, R7, 1.4426950216293334961, -R10 ;  /* 0x3fb8aa3b070a7823 */ /* 0x000fc8000000080a */
[----:B------:R-:W-:Y:S01]  /*0980*/  FFMA R7, R7, 1.925963033500011079e-08, R10 ;  /* 0x32a5706007077823 */ /* 0x000fe2000000000a */
[----:B------:R-:W-:Y:S02]  /*0990*/  SHF.L.U32 R10, R6, 0x17, RZ ;  /* 0x00000017060a7819 */ /* 0x000fe400000006ff */
[----:B------:R-:W-:-:S03]  /*09a0*/  MOV R6, R11 ;  /* 0x0000000b00067202 */ /* 0x000fc60000000f00 */
[----:B------:R-:W0:Y:S02]  /*09b0*/  MUFU.EX2 R7, R7 ;  /* 0x0000000700077308 */ /* 0x000e240000000800 */
[----:B0-----:R-:W-:Y:S01]  /*09c0*/  FMUL R10, R10, R7 ;  /* 0x000000070a0a7220 */ /* 0x001fe20000400000 */
[----:B------:R-:W-:-:S05]  /*09d0*/  MOV R7, R12 ;  /* 0x0000000c00077202 */ /* 0x000fca0000000f00 */
[----:B------:R0:W-:Y:S04]  /*09e0*/  STG.E desc[UR16][R6.64+-0x10], R10 ;  /* 0xfffff00a06007986 */ /* 0x0001e8000c101910 */
[----:B------:R-:W2:Y:S02]  /*09f0*/  LDG.E R11, desc[UR16][R4.64+-0xc] ;  /* 0xfffff410040b7981 */ /* 0x000ea4000c1e1900 */
[----:B--2---:R-:W-:-:S04]  /*0a00*/  FADD R11, R11, -R0 ;  /* 0x800000000b0b7221 */ /* 0x004fc80000000000 */
[----:B------:R-:W-:-:S04]  /*0a10*/  FFMA.SAT R12, R11, R8, 0.5 ;  /* 0x3f0000000b0c7423 */ /* 0x000fc80000002008 */
[----:B------:R-:W-:-:S04]  /*0a20*/  FFMA.RM R12, R12, R9, 12582913 ;  /* 0x4b4000010c0c7423 */ /* 0x000fc80000004009 */
[----:B------:R-:W-:-:S04]  /*0a30*/  FADD R14, R12, -12583039 ;  /* 0xcb40007f0c0e7421 */ /* 0x000fc80000000000 */
[----:B------:R-:W-:-:S04]  /*0a40*/  FFMA R14, R11, 1.4426950216293334961, -R14 ;  /* 0x3fb8aa3b0b0e7823 */ /* 0x000fc8000000080e */
[----:B------:R-:W-:Y:S01]  /*0a50*/  FFMA R14, R11, 1.925963033500011079e-08, R14 ;  /* 0x32a570600b0e7823 */ /* 0x000fe2000000000e */
[----:B------:R-:W-:-:S05]  /*0a60*/  SHF.L.U32 R11, R12, 0x17, RZ ;  /* 0x000000170c0b7819 */ /* 0x000fca00000006ff */
[----:B------:R-:W1:Y:S02]  /*0a70*/  MUFU.EX2 R14, R14 ;  /* 0x0000000e000e7308 */ /* 0x000e640000000800 */
[----:B-1----:R-:W-:-:S05]  /*0a80*/  FMUL R11, R11, R14 ;  /* 0x0000000e0b0b7220 */ /* 0x002fca0000400000 */
        /* <DEDUP_REMOVED lines=9> */
[----:B------:R-:W2:Y:S02]  /*0b20*/  MUFU.EX2 R16, R16 ;  /* 0x0000001000107308 */ /* 0x000ea40000000800 */
[----:B--2---:R-:W-:-:S05]  /*0b30*/  FMUL R13, R13, R16 ;  /* 0x000000100d0d7220 */ /* 0x004fca0000400000 */
[----:B------:R2:W-:Y:S04]  /*0b40*/  STG.E desc[UR16][R6.64+-0x8], R13 ;  /* 0xfffff80d06007986 */ /* 0x0005e8000c101910 */
[----:B------:R-:W3:Y:S02]  /*0b50*/  LDG.E R15, desc[UR16][R4.64+-0x4] ;  /* 0xfffffc10040f7981 */ /* 0x000ee4000c1e1900 */
[----:B---3--:R-:W-:-:S04]  /*0b60*/  FADD R15, R15, -R0 ;  /* 0x800000000f0f7221 */ /* 0x008fc80000000000 */
[----:B------:R-:W-:-:S04]  /*0b70*/  FFMA.SAT R12, R15, R8, 0.5 ;  /* 0x3f0000000f0c7423 */ /* 0x000fc80000002008 */
[----:B------:R-:W-:-:S04]  /*0b80*/  FFMA.RM R12, R12, R9, 12582913 ;  /* 0x4b4000010c0c7423 */ /* 0x000fc80000004009 */
[----:B------:R-:W-:-:S04]  /*0b90*/  FADD R14, R12, -12583039 ;  /* 0xcb40007f0c0e7421 */ /* 0x000fc80000000000 */
[----:B------:R-:W-:-:S04]  /*0ba0*/  FFMA R14, R15, 1.4426950216293334961, -R14 ;  /* 0x3fb8aa3b0f0e7823 */ /* 0x000fc8000000080e */
[----:B------:R-:W-:Y:S01]  /*0bb0*/  FFMA R14, R15, 1.925963033500011079e-08, R14 ;  /* 0x32a570600f0e7823 */ /* 0x000fe2000000000e */
[----:B------:R-:W-:-:S05]  /*0bc0*/  SHF.L.U32 R15, R12, 0x17, RZ ;  /* 0x000000170c0f7819 */ /* 0x000fca00000006ff */
[----:B------:R-:W3:Y:S02]  /*0bd0*/  MUFU.EX2 R14, R14 ;  /* 0x0000000e000e7308 */ /* 0x000ee40000000800 */
[----:B---3--:R-:W-:-:S05]  /*0be0*/  FMUL R15, R15, R14 ;  /* 0x0000000e0f0f7220 */ /* 0x008fca0000400000 */
        /* <DEDUP_REMOVED lines=34> */
[----:B------:R3:W4:Y:S01]  /*0e10*/  LDG.E R23, desc[UR16][R4.64+0xc] ;  /* 0x00000c1004177981 */ /* 0x000722000c1e1900 */
[----:B0-----:R-:W-:Y:S01]  /*0e20*/  FADD R10, R10, R3 ;  /* 0x000000030a0a7221 */ /* 0x001fe20000000000 */
[----:B------:R-:W-:-:S03]  /*0e30*/  UIADD3 UR9, UPT, UPT, UR9, 0x8, URZ ;  /* 0x0000000809097890 */ /* 0x000fc6000fffe0ff */
[----:B------:R-:W-:Y:S01]  /*0e40*/  FADD R10, R10, R11 ;  /* 0x0000000b0a0a7221 */ /* 0x000fe20000000000 */
[----:B------:R-:W-:Y:S01]  /*0e50*/  UISETP.NE.AND UP1, UPT, UR9, URZ, UPT ;  /* 0x000000ff0900728c */ /* 0x000fe2000bf25270 */
[----:B-1----:R-:W-:Y:S02]  /*0e60*/  IADD3 R11, P0, PT, R6, 0x20, RZ ;  /* 0x00000020060b7810 */ /* 0x002fe40007f1e0ff */
[----:B------:R-:W-:Y:S01]  /*0e70*/  FADD R10, R10, R13 ;  /* 0x0000000d0a0a7221 */ /* 0x000fe20000000000 */
[----:B---3--:R-:W-:-:S03]  /*0e80*/  IADD3 R4, P1, PT, R4, 0x20, RZ ;  /* 0x0000002004047810 */ /* 0x008fc60007f3e0ff */
[----:B------:R-:W-:Y:S01]  /*0e90*/  FADD R10, R10, R15 ;  /* 0x0000000f0a0a7221 */ /* 0x000fe20000000000 */
[----:B------:R-:W-:-:S03]  /*0ea0*/  IADD3.X R5, PT, PT, RZ, R5, RZ, P1, !PT ;  /* 0x00000005ff057210 */ /* 0x000fc60000ffe4ff */
[----:B------:R-:W-:-:S04]  /*0eb0*/  FADD R10, R10, R17 ;  /* 0x000000110a0a7221 */ /* 0x000fc80000000000 */
[----:B------:R-:W-:-:S04]  /*0ec0*/  FADD R10, R10, R19 ;  /* 0x000000130a0a7221 */ /* 0x000fc80000000000 */
[----:B------:R-:W-:Y:S01]  /*0ed0*/  FADD R10, R10, R21 ;  /* 0x000000150a0a7221 */ /* 0x000fe20000000000 */
[----:B----4-:R-:W-:-:S04]  /*0ee0*/  FADD R23, R23, -R0 ;  /* 0x8000000017177221 */ /* 0x010fc80000000000 */
[----:B------:R-:W-:-:S04]  /*0ef0*/  FFMA.SAT R8, R23, R8, 0.5 ;  /* 0x3f00000017087423 */ /* 0x000fc80000002008 */
[----:B------:R-:W-:-:S04]  /*0f00*/  FFMA.RM R8, R8, R9, 12582913 ;  /* 0x4b40000108087423 */ /* 0x000fc80000004009 */
[C---:B------:R-:W-:Y:S01]  /*0f10*/  FADD R12, R8.reuse, -12583039 ;  /* 0xcb40007f080c7421 */ /* 0x040fe20000000000 */
[----:B------:R-:W-:-:S03]  /*0f20*/  SHF.L.U32 R8, R8, 0x17, RZ ;  /* 0x0000001708087819 */ /* 0x000fc600000006ff */
[----:B------:R-:W-:-:S04]  /*0f30*/  FFMA R12, R23, 1.4426950216293334961, -R12 ;  /* 0x3fb8aa3b170c7823 */ /* 0x000fc8000000080c */
[----:B------:R-:W-:-:S04]  /*0f40*/  FFMA R12, R23, 1.925963033500011079e-08, R12 ;  /* 0x32a57060170c7823 */ /* 0x000fc8000000000c */
[----:B------:R0:W1:Y:S02]  /*0f50*/  MUFU.EX2 R9, R12 ;  /* 0x0000000c00097308 */ /* 0x0000640000000800 */
[----:B0-----:R-:W-:Y:S01]  /*0f60*/  IADD3.X R12, PT, PT, RZ, R7, RZ, P0, !PT ;  /* 0x00000007ff0c7210 */ /* 0x001fe200007fe4ff */
[----:B-1----:R-:W-:-:S04]  /*0f70*/  FMUL R9, R8, R9 ;  /* 0x0000000908097220 */ /* 0x002fc80000400000 */
[----:B------:R-:W-:Y:S01]  /*0f80*/  FADD R3, R10, R9 ;  /* 0x000000090a037221 */ /* 0x000fe20000000000 */
[----:B------:R2:W-:Y:S01]  /*0f90*/  STG.E desc[UR16][R6.64+0xc], R9 ;  /* 0x00000c0906007986 */ /* 0x0005e2000c101910 */
[----:B------:R-:W-:Y:S05]  /*0fa0*/  BRA.U UP1, `(.L_x_8) ;  /* 0xfffffff901547547 */ /* 0x000fea000b83ffff */
.L_x_7:
[----:B------:R-:W-:Y:S05]  /*0fb0*/  BRA.U !UP0, `(.L_x_6) ;  /* 0x0000000908207547 */ /* 0x000fea000b800000 */
[----:B------:R-:W0:Y:S01]  /*0fc0*/  LDCU UR4, c[0x0][0x394] ;  /* 0x00007280ff0477ac */ /* 0x000e220008000800 */
[----:B------:R-:W-:Y:S02]  /*0fd0*/  UISETP.GE.U32.AND UP0, UPT, UR18, 0x4, UPT ;  /* 0x000000041200788c */ /* 0x000fe4000bf06070 */
[----:B0-----:R-:W-:-:S04]  /*0fe0*/  ULOP3.LUT UR5, UR4, 0x3, URZ, 0xc0, !UPT ;  /* 0x0000000304057892 */ /* 0x001fc8000f8ec0ff */
[----:B------:R-:W-:-:S03]  /*0ff0*/  UISETP.NE.AND UP1, UPT, UR5, URZ, UPT ;  /* 0x000000ff0500728c */ /* 0x000fc6000bf25270 */
[----:B------:R-:W-:Y:S08]  /*1000*/  BRA.U !UP0, `(.L_x_9) ;  /* 0x0000000508047547 */ /* 0x000ff0000b800000 */
[----:B--2---:R-:W0:Y:S01]  /*1010*/  LDC.64 R6, c[0x0][0x380] ;  /* 0x0000e000ff067b82 */ /* 0x004e220000000a00 */
[----:B------:R-:W-:Y:S01]  /*1020*/  IADD3 R13, PT, PT, R2, UR11, RZ ;  /* 0x0000000b020d7c10 */ /* 0x000fe2000fffe0ff */
[----:B------:R-:W-:Y:S01]  /*1030*/  HFMA2 R9, -RZ, RZ, 3.7421875, 0 ;  /* 0x437c0000ff097431 */ /* 0x000fe200000001ff */
[----:B------:R-:W-:Y:S01]  /*1040*/  MOV R8, 0x3bbb989d ;  /* 0x3bbb989d00087802 */ /* 0x000fe20000000f00 */
[----:B------:R-:W1:Y:S02]  /*1050*/  LDCU.128 UR12, c[0x0][0x380] ;  /* 0x00007000ff0c77ac */ /* 0x000e640008000c00 */
[----:B0-----:R-:W-:-:S06]  /*1060*/  IMAD.WIDE.U32 R6, R13, 0x4, R6 ;  /* 0x000000040d067825 */ /* 0x001fcc00078e0006 */
[----:B------:R-:W2:Y:S01]  /*1070*/  LDG.E R7, desc[UR16][R6.64] ;  /* 0x0000001006077981 */ /* 0x000ea2000c1e1900 */
[----:B------:R-:W-:-:S04]  /*1080*/  IADD3 R16, P0, PT, R2, UR11, RZ ;  /* 0x0000000b02107c10 */ /* 0x000fc8000ff1e0ff */
[C---:B------:R-:W-:Y:S01]  /*1090*/  SHF.L.U32 R15, R16.reuse, 0x2, RZ ;  /* 0x00000002100f7819 */ /* 0x040fe200000006ff */
[----:B--2---:R-:W-:Y:S01]  /*10a0*/  FADD R11, R7, -R0 ;  /* 0x80000000070b7221 */ /* 0x004fe20000000000 */
[----:B------:R-:W-:Y:S02]  /*10b0*/  IADD3.X R7, PT, PT, RZ, RZ, RZ, P0, !PT ;  /* 0x000000ffff077210 */ /* 0x000fe400007fe4ff */
[----:B-1----:R-:W-:Y:S01]  /*10c0*/  IADD3 R6, P0, PT, R15, UR12, RZ ;  /* 0x0000000c0f067c10 */ /* 0x002fe2000ff1e0ff */
[----:B------:R-:W-:Y:S01]  /*10d0*/  FFMA.SAT R4, R11, R8, 0.5 ;  /* 0x3f0000000b047423 */ /* 0x000fe20000002008 */
[----:B------:R-:W-:-:S03]  /*10e0*/  SHF.L.U64.HI R16, R16, 0x2, R7 ;  /* 0x0000000210107819 */ /* 0x000fc60000010207 */
[----:B------:R-:W-:Y:S01]  /*10f0*/  FFMA.RM R10, R4, R9, 12582913 ;  /* 0x4b400001040a7423 */ /* 0x000fe20000004009 */
[----:B------:R-:W-:Y:S01]  /*1100*/  IADD3.X R7, PT, PT, R16, UR13, RZ, P0, !PT ;  /* 0x0000000d10077c10 */ /* 0x000fe200087fe4ff */
[----:B------:R-:W0:Y:S02]  /*1110*/  LDC.64 R4, c[0x0][0x388] ;  /* 0x0000e200ff047b82 */ /* 0x000e240000000a00 */
[C---:B------:R-:W-:Y:S01]  /*1120*/  FADD R12, R10.reuse, -12583039 ;  /* 0xcb40007f0a0c7421 */ /* 0x040fe20000000000 */
[----:B------:R-:W-:-:S03]  /*1130*/  SHF.L.U32 R10, R10, 0x17, RZ ;  /* 0x000000170a0a7819 */ /* 0x000fc600000006ff */
[----:B------:R-:W-:-:S04]  /*1140*/  FFMA R12, R11, 1.4426950216293334961, -R12 ;  /* 0x3fb8aa3b0b0c7823 */ /* 0x000fc8000000080c */
[----:B------:R-:W-:-:S06]  /*1150*/  FFMA R11, R11, 1.925963033500011079e-08, R12 ;  /* 0x32a570600b0b7823 */ /* 0x000fcc000000000c */
[----:B------:R-:W1:Y:S01]  /*1160*/  MUFU.EX2 R11, R11 ;  /* 0x0000000b000b7308 */ /* 0x000e620000000800 */
[----:B0-----:R-:W-:-:S04]  /*1170*/  IMAD.WIDE.U32 R12, R13, 0x4, R4 ;  /* 0x000000040d0c7825 */ /* 0x001fc800078e0004 */
[----:B-1----:R-:W-:-:S05]  /*1180*/  FMUL R10, R10, R11 ;  /* 0x0000000b0a0a7220 */ /* 0x002fca0000400000 */
[----:B------:R0:W-:Y:S04]  /*1190*/  STG.E desc[UR16][R12.64], R10 ;  /* 0x0000000a0c007986 */ /* 0x0001e8000c101910 */
[----:B------:R-:W2:Y:S02]  /*11a0*/  LDG.E R5, desc[UR16][R6.64+0x4] ;  /* 0x0000041006057981 */ /* 0x000ea4000c1e1900 */
[----:B--2---:R-:W-:-:S04]  /*11b0*/  FADD R5, R5, -R0 ;  /* 0x8000000005057221 */ /* 0x004fc80000000000 */
[----:B------:R-:W-:-:S04]  /*11c0*/  FFMA.SAT R4, R5, R8, 0.5 ;  /* 0x3f00000005047423 */ /* 0x000fc80000002008 */
[----:B------:R-:W-:-:S04]  /*11d0*/  FFMA.RM R11, R4, R9, 12582913 ;  /* 0x4b400001040b7423 */ /* 0x000fc80000004009 */
[C---:B------:R-:W-:Y:S01]  /*11e0*/  FADD R4, R11.reuse, -12583039 ;  /* 0xcb40007f0b047421 */ /* 0x040fe20000000000 */
[----:B------:R-:W-:-:S03]  /*11f0*/  SHF.L.U32 R11, R11, 0x17, RZ ;  /* 0x000000170b0b7819 */ /* 0x000fc600000006ff */
[----:B------:R-:W-:-:S04]  /*1200*/  FFMA R4, R5, 1.4426950216293334961, -R4 ;  /* 0x3fb8aa3b05047823 */ /* 0x000fc80000000804 */
[----:B------:R-:W-:Y:S01]  /*1210*/  FFMA R14, R5, 1.925963033500011079e-08, R4 ;  /* 0x32a57060050e7823 */ /* 0x000fe20000000004 */
[----:B------:R-:W-:-:S04]  /*1220*/  IADD3 R4, P0, PT, R15, UR14, RZ ;  /* 0x0000000e0f047c10 */ /* 0x000fc8000ff1e0ff */
[----:B------:R-:W-:Y:S01]  /*1230*/  IADD3.X R5, PT, PT, R16, UR15, RZ, P0, !PT ;  /* 0x0000000f10057c10 */ /* 0x000fe200087fe4ff */
[----:B------:R-:W1:Y:S02]  /*1240*/  MUFU.EX2 R14, R14 ;  /* 0x0000000e000e7308 */ /* 0x000e640000000800 */
[----:B-1----:R-:W-:-:S05]  /*1250*/  FMUL R11, R11, R14 ;  /* 0x0000000e0b0b7220 */ /* 0x002fca0000400000 */
[----:B------:R1:W-:Y:S04]  /*1260*/  STG.E desc[UR16][R4.64+0x4], R11 ;  /* 0x0000040b04007986 */ /* 0x0003e8000c101910 */
[----:B0-----:R-:W2:Y:S02]  /*1270*/  LDG.E R13, desc[UR16][R6.64+0x8] ;  /* 0x00000810060d7981 */ /* 0x001ea4000c1e1900 */
[----:B--2---:R-:W-:-:S04]  /*1280*/  FADD R13, R13, -R0 ;  /* 0x800000000d0d7221 */ /* 0x004fc80000000000 */
[----:B------:R-:W-:-:S04]  /*1290*/  FFMA.SAT R12, R13, R8, 0.5 ;  /* 0x3f0000000d0c7423 */ /* 0x000fc80000002008 */
[----:B------:R-:W-:-:S04]  /*12a0*/  FFMA.RM R12, R12, R9, 12582913 ;  /* 0x4b4000010c0c7423 */ /* 0x000fc80000004009 */
[C---:B------:R-:W-:Y:S01]  /*12b0*/  FADD R16, R12.reuse, -12583039 ;  /* 0xcb40007f0c107421 */ /* 0x040fe20000000000 */
[----:B------:R-:W-:-:S03]  /*12c0*/  SHF.L.U32 R12, R12, 0x17, RZ ;  /* 0x000000170c0c7819 */ /* 0x000fc600000006ff */
[----:B------:R-:W-:-:S04]  /*12d0*/  FFMA R16, R13, 1.4426950216293334961, -R16 ;  /* 0x3fb8aa3b0d107823 */ /* 0x000fc80000000810 */
[----:B------:R-:W-:-:S04]  /*12e0*/  FFMA R16, R13, 1.925963033500011079e-08, R16 ;  /* 0x32a570600d107823 */ /* 0x000fc80000000010 */
[----:B------:R-:W0:Y:S02]  /*12f0*/  MUFU.EX2 R13, R16 ;  /* 0x00000010000d7308 */ /* 0x000e240000000800 */
[----:B0-----:R-:W-:-:S05]  /*1300*/  FMUL R13, R12, R13 ;  /* 0x0000000d0c0d7220 */ /* 0x001fca0000400000 */
[----:B------:R1:W-:Y:S04]  /*1310*/  STG.E desc[UR16][R4.64+0x8], R13 ;  /* 0x0000080d04007986 */ /* 0x0003e8000c101910 */
[----:B------:R-:W2:Y:S01]  /*1320*/  LDG.E R7, desc[UR16][R6.64+0xc] ;  /* 0x00000c1006077981 */ /* 0x000ea2000c1e1900 */
[----:B------:R-:W-:Y:S01]  /*1330*/  FADD R10, R3, R10 ;  /* 0x0000000a030a7221 */ /* 0x000fe20000000000 */
[----:B------:R-:W-:-:S03]  /*1340*/  IADD3 R2, PT, PT, R2, 0x4, RZ ;  /* 0x0000000402027810 */ /* 0x000fc60007ffe0ff */
[----:B------:R-:W-:-:S04]  /*1350*/  FADD R10, R10, R11 ;  /* 0x0000000b0a0a7221 */ /* 0x000fc80000000000 */
[----:B------:R-:W-:Y:S01]  /*1360*/  FADD R10, R10, R13 ;  /* 0x0000000d0a0a7221 */ /* 0x000fe20000000000 */
        /* <DEDUP_REMOVED lines=8> */
[----:B0-----:R-:W-:-:S04]  /*13f0*/  FMUL R9, R8, R9 ;  /* 0x0000000908097220 */ /* 0x001fc80000400000 */
[----:B------:R-:W-:Y:S01]  /*1400*/  FADD R3, R10, R9 ;  /* 0x000000090a037221 */ /* 0x000fe20000000000 */
[----:B------:R1:W-:Y:S06]  /*1410*/  STG.E desc[UR16][R4.64+0xc], R9 ;  /* 0x00000c0904007986 */ /* 0x0003ec000c101910 */
.L_x_9:
[----:B------:R-:W-:Y:S05]  /*1420*/  BRA.U !UP1, `(.L_x_6) ;  /* 0x0000000509047547 */ /* 0x000fea000b800000 */
[----:B------:R-:W-:Y:S02]  /*1430*/  UISETP.NE.AND UP0, UPT, UR5, 0x1, UPT ;  /* 0x000000010500788c */ /* 0x000fe4000bf05270 */
[----:B------:R-:W-:-:S04]  /*1440*/  ULOP3.LUT UR4, UR4, 0x1, URZ, 0xc0, !UPT ;  /* 0x0000000104047892 */ /* 0x000fc8000f8ec0ff */
[----:B------:R-:W-:-:S03]  /*1450*/  UISETP.NE.U32.AND UP1, UPT, UR4, 0x1, UPT ;  /* 0x000000010400788c */ /* 0x000fc6000bf25070 */
[----:B------:R-:W-:Y:S08]  /*1460*/  BRA.U !UP0, `(.L_x_10) ;  /* 0x0000000108a47547 */ /* 0x000ff0000b800000 */
[----:B-1----:R-:W0:Y:S01]  /*1470*/  LDC.64 R4, c[0x0][0x380] ;  /* 0x0000e000ff047b82 */ /* 0x002e220000000a00 */
[----:B--2---:R-:W-:Y:S01]  /*1480*/  IADD3 R13, PT, PT, R2, UR11, RZ ;  /* 0x0000000b020d7c10 */ /* 0x004fe2000fffe0ff */
[----:B------:R-:W-:Y:S01]  /*1490*/  HFMA2 R12, -RZ, RZ, 3.7421875, 0 ;  /* 0x437c0000ff0c7431 */ /* 0x000fe200000001ff */
[----:B------:R-:W-:Y:S01]  /*14a0*/  MOV R15, 0x3bbb989d ;  /* 0x3bbb989d000f7802 */ /* 0x000fe20000000f00 */
[----:B------:R-:W1:Y:S02]  /*14b0*/  LDCU.128 UR4, c[0x0][0x380] ;  /* 0x00007000ff0477ac */ /* 0x000e640008000c00 */
[----:B0-----:R-:W-:-:S06]  /*14c0*/  IMAD.WIDE.U32 R6, R13, 0x4, R4 ;  /* 0x000000040d067825 */ /* 0x001fcc00078e0004 */
[----:B------:R0:W2:Y:S02]  /*14d0*/  LDG.E R7, desc[UR16][R6.64] ;  /* 0x0000001006077981 */ /* 0x0000a4000c1e1900 */
[----:B0-----:R-:W-:-:S04]  /*14e0*/  IADD3 R6, P0, PT, R2, UR11, RZ ;  /* 0x0000000b02067c10 */ /* 0x001fc8000ff1e0ff */
[----:B------:R-:W-:Y:S01]  /*14f0*/  SHF.L.U32 R16, R6, 0x2, RZ ;  /* 0x0000000206107819 */ /* 0x000fe200000006ff */
[----:B--2---:R-:W-:Y:S01]  /*1500*/  FADD R8, R7, -R0 ;  /* 0x8000000007087221 */ /* 0x004fe20000000000 */
[----:B------:R-:W-:-:S03]  /*1510*/  IADD3.X R7, PT, PT, RZ, RZ, RZ, P0, !PT ;  /* 0x000000ffff077210 */ /* 0x000fc600007fe4ff */
[----:B------:R-:W-:Y:S01]  /*1520*/  FFMA.SAT R4, R8, R15, 0.5 ;  /* 0x3f00000008047423 */ /* 0x000fe2000000200f */
[----:B------:R-:W-:Y:S02]  /*1530*/  SHF.L.U64.HI R14, R6, 0x2, R7 ;  /* 0x00000002060e7819 */ /* 0x000fe40000010207 */
[----:B-1----:R-:W-:Y:S01]  /*1540*/  IADD3 R6, P0, PT, R16, UR4, RZ ;  /* 0x0000000410067c10 */ /* 0x002fe2000ff1e0ff */
[----:B------:R-:W-:Y:S02]  /*1550*/  FFMA.RM R9, R4, R12, 12582913 ;  /* 0x4b40000104097423 */ /* 0x000fe4000000400c */
[----:B------:R-:W0:Y:S01]  /*1560*/  LDC.64 R4, c[0x0][0x388] ;  /* 0x0000e200ff047b82 */ /* 0x000e220000000a00 */
[----:B------:R-:W-:Y:S01]  /*1570*/  IADD3.X R7, PT, PT, R14, UR5, RZ, P0, !PT ;  /* 0x000000050e077c10 */ /* 0x000fe200087fe4ff */
[C---:B------:R-:W-:Y:S01]  /*1580*/  FADD R11, R9.reuse, -12583039 ;  /* 0xcb40007f090b7421 */ /* 0x040fe20000000000 */
[----:B------:R-:W-:-:S03]  /*1590*/  SHF.L.U32 R9, R9, 0x17, RZ ;  /* 0x0000001709097819 */ /* 0x000fc600000006ff */
[----:B------:R-:W-:-:S04]  /*15a0*/  FFMA R11, R8, 1.4426950216293334961, -R11 ;  /* 0x3fb8aa3b080b7823 */ /* 0x000fc8000000080b */
[----:B------:R-:W-:-:S04]  /*15b0*/  FFMA R11, R8, 1.925963033500011079e-08, R11 ;  /* 0x32a57060080b7823 */ /* 0x000fc8000000000b */
[----:B------:R-:W1:Y:S01]  /*15c0*/  MUFU.EX2 R8, R11 ;  /* 0x0000000b00087308 */ /* 0x000e620000000800 */
[----:B0-----:R-:W-:-:S04]  /*15d0*/  IMAD.WIDE.U32 R4, R13, 0x4, R4 ;  /* 0x000000040d047825 */ /* 0x001fc800078e0004 */
[----:B-1----:R-:W-:-:S05]  /*15e0*/  FMUL R10, R9, R8 ;  /* 0x00000008090a7220 */ /* 0x002fca0000400000 */
[----:B------:R0:W-:Y:S04]  /*15f0*/  STG.E desc[UR16][R4.64], R10 ;  /* 0x0000000a04007986 */ /* 0x0001e8000c101910 */
[----:B------:R-:W2:Y:S01]  /*1600*/  LDG.E R7, desc[UR16][R6.64+0x4] ;  /* 0x0000041006077981 */ /* 0x000ea2000c1e1900 */
[----:B------:R-:W-:Y:S01]  /*1610*/  FADD R3, R3, R10 ;  /* 0x0000000a03037221 */ /* 0x000fe20000000000 */
[----:B------:R-:W-:Y:S01]  /*1620*/  IADD3 R2, PT, PT, R2, 0x2, RZ ;  /* 0x0000000202027810 */ /* 0x000fe20007ffe0ff */
        /* <DEDUP_REMOVED lines=10> */
[----:B-1----:R-:W-:-:S04]  /*16d0*/  FMUL R12, R12, R11 ;  /* 0x0000000b0c0c7220 */ /* 0x002fc80000400000 */
[----:B------:R-:W-:Y:S01]  /*16e0*/  FADD R3, R3, R12 ;  /* 0x0000000c03037221 */ /* 0x000fe20000000000 */
[----:B------:R0:W-:Y:S06]  /*16f0*/  STG.E desc[UR16][R8.64+0x4], R12 ;  /* 0x0000040c08007986 */ /* 0x0001ec000c101910 */
.L_x_10:
[----:B------:R-:W-:Y:S05]  /*1700*/  BRA.U UP1, `(.L_x_6) ;  /* 0x00000001014c7547 */ /* 0x000fea000b800000 */
[----:B01----:R-:W0:Y:S01]  /*1710*/  LDC.64 R4, c[0x0][0x380] ;  /* 0x0000e000ff047b82 */ /* 0x003e220000000a00 */
[----:B--2---:R-:W-:-:S05]  /*1720*/  IADD3 R9, PT, PT, R2, UR11, RZ ;  /* 0x0000000b02097c10 */ /* 0x004fca000fffe0ff */
[----:B0-----:R-:W-:-:S06]  /*1730*/  IMAD.WIDE.U32 R4, R9, 0x4, R4 ;  /* 0x0000000409047825 */ /* 0x001fcc00078e0004 */
[----:B------:R-:W2:Y:S01]  /*1740*/  LDG.E R5, desc[UR16][R4.64] ;  /* 0x0000001004057981 */ /* 0x000ea2000c1e1900 */
[----:B------:R-:W-:Y:S01]  /*1750*/  HFMA2 R11, -RZ, RZ, 3.7421875, 0 ;  /* 0x437c0000ff0b7431 */ /* 0x000fe200000001ff */
[----:B------:R-:W-:Y:S01]  /*1760*/  MOV R7, 0x3bbb989d ;  /* 0x3bbb989d00077802 */ /* 0x000fe20000000f00 */
[----:B--2---:R-:W-:-:S04]  /*1770*/  FADD R0, R5, -R0 ;  /* 0x8000000005007221 */ /* 0x004fc80000000000 */
[----:B------:R-:W-:Y:S02]  /*1780*/  FFMA.SAT R2, R0, R7, 0.5 ;  /* 0x3f00000000027423 */ /* 0x000fe40000002007 */
[----:B------:R-:W0:Y:S02]  /*1790*/  LDC.64 R6, c[0x0][0x388] ;  /* 0x0000e200ff067b82 */ /* 0x000e240000000a00 */
[----:B------:R-:W-:-:S04]  /*17a0*/  FFMA.RM R2, R2, R11, 12582913 ;  /* 0x4b40000102027423 */ /* 0x000fc8000000400b */
[C---:B------:R-:W-:Y:S01]  /*17b0*/  FADD R11, R2.reuse, -12583039 ;  /* 0xcb40007f020b7421 */ /* 0x040fe20000000000 */
[----:B------:R-:W-:-:S03]  /*17c0*/  SHF.L.U32 R2, R2, 0x17, RZ ;  /* 0x0000001702027819 */ /* 0x000fc600000006ff */
[----:B------:R-:W-:-:S04]  /*17d0*/  FFMA R11, R0, 1.4426950216293334961, -R11 ;  /* 0x3fb8aa3b000b7823 */ /* 0x000fc8000000080b */
[----:B------:R-:W-:-:S06]  /*17e0*/  FFMA R11, R0, 1.925963033500011079e-08, R11 ;  /* 0x32a57060000b7823 */ /* 0x000fcc000000000b */
[----:B------:R-:W1:Y:S01]  /*17f0*/  MUFU.EX2 R11, R11 ;  /* 0x0000000b000b7308 */ /* 0x000e620000000800 */
[----:B0-----:R-:W-:-:S04]  /*1800*/  IMAD.WIDE.U32 R4, R9, 0x4, R6 ;  /* 0x0000000409047825 */ /* 0x001fc800078e0006 */
[----:B-1----:R-:W-:-:S04]  /*1810*/  FMUL R2, R2, R11 ;  /* 0x0000000b02027220 */ /* 0x002fc80000400000 */
[----:B------:R-:W-:Y:S01]  /*1820*/  FADD R3, R3, R2 ;  /* 0x0000000203037221 */ /* 0x000fe20000000000 */
[----:B------:R3:W-:Y:S06]  /*1830*/  STG.E desc[UR16][R4.64], R2 ;  /* 0x0000000204007986 */ /* 0x0007ec000c101910 */
.L_x_6:
[----:B--2---:R-:W2:Y:S02]  /*1840*/  LDC R6, c[0x0][0x394] ;  /* 0x0000e500ff067b82 */ /* 0x004ea40000000800 */
[----:B--2---:R-:W-:-:S13]  /*1850*/  ISETP.GE.AND P0, PT, R6, 0x1, PT ;  /* 0x000000010600780c */ /* 0x004fda0003f06270 */
[----:B------:R-:W-:Y:S05]  /*1860*/  @!P0 EXIT ;  /* 0x000000000000894d */ /* 0x000fea0003800000 */
[C---:B------:R-:W-:Y:S01]  /*1870*/  ISETP.GE.U32.AND P0, PT, R6.reuse, 0x4, PT ;  /* 0x000000040600780c */ /* 0x040fe20003f06070 */
[C---:B---3--:R-:W-:Y:S01]  /*1880*/  IMAD R2, R6.reuse, UR10, RZ ;  /* 0x0000000a06027c24 */ /* 0x048fe2000f8e02ff */
[----:B------:R-:W-:Y:S02]  /*1890*/  LOP3.LUT R7, R6, 0x3, RZ, 0xc0, !PT ;  /* 0x0000000306077812 */ /* 0x000fe400078ec0ff */
[----:B01----:R-:W-:-:S09]  /*18a0*/  MOV R9, RZ ;  /* 0x000000ff00097202 */ /* 0x003fd20000000f00 */
[----:B------:R-:W-:Y:S05]  /*18b0*/  @!P0 BRA `(.L_x_11) ;  /* 0x0000000800ac8947 */ /* 0x000fea0003800000 */
[----:B------:R-:W0:Y:S01]  /*18c0*/  LDC.64 R4, c[0x0][0x388] ;  /* 0x0000e200ff047b82 */ /* 0x000e220000000a00 */
[----:B------:R-:W-:-:S04]  /*18d0*/  LOP3.LUT R9, R6, 0x7ffffffc, RZ, 0xc0, !PT ;  /* 0x7ffffffc06097812 */ /* 0x000fc800078ec0ff */
[----:B------:R-:W-:Y:S01]  /*18e0*/  IADD3 R6, PT, PT, -R9, RZ, RZ ;  /* 0x000000ff09067210 */ /* 0x000fe20007ffe1ff */
[----:B0-----:R-:W-:-:S03]  /*18f0*/  IMAD.WIDE.U32 R4, R2, 0x4, R4 ;  /* 0x0000000402047825 */ /* 0x001fc600078e0004 */
[----:B------:R-:W-:-:S04]  /*1900*/  IADD3 R0, P0, PT, R4, 0x8, RZ ;  /* 0x0000000804007810 */ /* 0x000fc80007f1e0ff */
[----:B------:R-:W-:-:S09]  /*1910*/  IADD3.X R13, PT, PT, RZ, R5, RZ, P0, !PT ;  /* 0x00000005ff0d7210 */ /* 0x000fd200007fe4ff */
.L_x_16:
[----:B0-----:R-:W-:Y:S02]  /*1920*/  MOV R4, R0 ;  /* 0x0000000000047202 */ /* 0x001fe40000000f00 */
[----:B------:R-:W-:-:S05]  /*1930*/  MOV R5, R13 ;  /* 0x0000000d00057202 */ /* 0x000fca0000000f00 */
[----:B------:R-:W2:Y:S01]  /*1940*/  LDG.E R0, desc[UR16][R4.64+-0x8] ;  /* 0xfffff81004007981 */ /* 0x000ea2000c1e1900 */
[----:B------:R-:W0:Y:S02]  /*1950*/  MUFU.RCP R8, R3 ;  /* 0x0000000300087308 */ /* 0x000e240000001000 */
[----:B0-----:R-:W-:-:S04]  /*1960*/  FFMA R11, R8, -R3, 1 ;  /* 0x3f800000080b7423 */ /* 0x001fc80000000803 */
[----:B------:R-:W-:Y:S02]  /*1970*/  FFMA R11, R8, R11, R8 ;  /* 0x0000000b080b7223 */ /* 0x000fe40000000008 */
[----:B--2---:R-:W0:Y:S02]  /*1980*/  FCHK P0, R0, R3 ;  /* 0x0000000300007302 */ /* 0x004e240000000000 */
[----:B------:R-:W-:-:S04]  /*1990*/  FFMA R8, R0, R11, RZ ;  /* 0x0000000b00087223 */ /* 0x000fc800000000ff */
[----:B------:R-:W-:-:S04]  /*19a0*/  FFMA R10, R8, -R3, R0 ;  /* 0x80000003080a7223 */ /* 0x000fc80000000000 */
[----:B------:R-:W-:Y:S01]  /*19b0*/  FFMA R10, R11, R10, R8 ;  /* 0x0000000a0b0a7223 */ /* 0x000fe20000000008 */
[----:B0-----:R-:W-:Y:S06]  /*19c0*/  @!P0 BRA `(.L_x_12) ;  /* 0x00000000000c8947 */ /* 0x001fec0003800000 */
[----:B------:R-:W-:-:S07]  /*19d0*/  MOV R8, 0x19f0 ;  /* 0x000019f000087802 */ /* 0x000fce0000000f00 */
[----:B------:R-:W-:Y:S05]  /*19e0*/  CALL.REL.NOINC `($__internal_0_$__cuda_sm3x_div_rn_noftz_f32_slowpath) ;  /* 0x0000001000907944 */ /* 0x000fea0003c00000 */
[----:B------:R-:W-:-:S07]  /*19f0*/  MOV R10, R0 ;  /* 0x00000000000a7202 */ /* 0x000fce0000000f00 */
.L_x_12:
[----:B------:R-:W2:Y:S01]  /*1a00*/  LDG.E R8, desc[UR16][R4.64+-0x4] ;  /* 0xfffffc1004087981 */ /* 0x000ea2000c1e1900 */
[----:B------:R-:W-:Y:S01]  /*1a10*/  MOV R0, R10 ;  /* 0x0000000a00007202 */ /* 0x000fe20000000f00 */
[----:B------:R-:W-:-:S03]  /*1a20*/  HFMA2 R13, -RZ, RZ, 1.5048828125, 33.21875 ;  /* 0x3e055027ff0d7431 */ /* 0x000fc600000001ff */
[----:B------:R-:W-:-:S13]  /*1a30*/  FSETP.GEU.AND P0, PT, R0, 1.175494350822287508e-38, PT ;  /* 0x008000000000780b */ /* 0x000fda0003f0e000 */
[----:B------:R-:W-:-:S05]  /*1a40*/  @!P0 FMUL R0, R0, 8388608 ;  /* 0x4b00000000008820 */ /* 0x000fca0000400000 */
[----:B------:R-:W-:-:S04]  /*1a50*/  IADD3 R10, PT, PT, R0, -0x3f2aaaab, RZ ;  /* 0xc0d55555000a7810 */ /* 0x000fc80007ffe0ff */
[----:B------:R-:W-:-:S04]  /*1a60*/  LOP3.LUT R11, R10, 0xff800000, RZ, 0xc0, !PT ;  /* 0xff8000000a0b7812 */ /* 0x000fc800078ec0ff */
[-C--:B------:R-:W-:Y:S02]  /*1a70*/  IADD3 R10, PT, PT, R0, -R11.reuse, RZ ;  /* 0x8000000b000a7210 */ /* 0x080fe40007ffe0ff */
[----:B------:R-:W-:-:S03]  /*1a80*/  I2FP.F32.S32 R11, R11 ;  /* 0x0000000b000b7245 */ /* 0x000fc60000201400 */
[----:B------:R-:W-:Y:S01]  /*1a90*/  FADD R12, R10, -1 ;  /* 0xbf8000000a0c7421 */ /* 0x000fe20000000000 */
[----:B------:R-:W-:Y:S02]  /*1aa0*/  FSEL R10, RZ, -23, P0 ;  /* 0xc1b80000ff0a7808 */ /* 0x000fe40000000000 */
[----:B------:R-:W-:Y:S01]  /*1ab0*/  ISETP.GT.U32.AND P0, PT, R0, 0x7f7fffff, PT ;  /* 0x7f7fffff0000780c */ /* 0x000fe20003f04070 */
[C---:B------:R-:W-:Y:S02]  /*1ac0*/  FFMA R13, R12.reuse, -R13, 0.14084610342979431152 ;  /* 0x3e1039f60c0d7423 */ /* 0x040fe4000000080d */
[----:B------:R-:W-:Y:S01]  /*1ad0*/  FFMA R10, R11, 1.1920928955078125e-07, R10 ;  /* 0x340000000b0a7823 */ /* 0x000fe2000000000a */
[----:B------:R-:W-:Y:S01]  /*1ae0*/  MOV R11, 0x7f800000 ;  /* 0x7f800000000b7802 */ /* 0x000fe20000000f00 */
[----:B------:R-:W-:-:S04]  /*1af0*/  FFMA R13, R12, R13, -0.12148627638816833496 ;  /* 0xbdf8cdcc0c0d7423 */ /* 0x000fc8000000000d */
[----:B------:R-:W-:-:S04]  /*1b00*/  FFMA R13, R12, R13, 0.13980610668659210205 ;  /* 0x3e0f29550c0d7423 */ /* 0x000fc8000000000d */
[----:B------:R-:W-:-:S04]  /*1b10*/  FFMA R13, R12, R13, -0.16684235632419586182 ;  /* 0xbe2ad8b90c0d7423 */ /* 0x000fc8000000000d */
[----:B------:R-:W-:-:S04]  /*1b20*/  FFMA R13, R12, R13, 0.20012299716472625732 ;  /* 0x3e4ced0b0c0d7423 */ /* 0x000fc8000000000d */
[----:B------:R-:W-:-:S04]  /*1b30*/  FFMA R13, R12, R13, -0.24999669194221496582 ;  /* 0xbe7fff220c0d7423 */ /* 0x000fc8000000000d */
[----:B------:R-:W-:-:S04]  /*1b40*/  FFMA R13, R12, R13, 0.33333182334899902344 ;  /* 0x3eaaaa780c0d7423 */ /* 0x000fc8000000000d */
[----:B------:R-:W-:-:S04]  /*1b50*/  FFMA R13, R12, R13, -0.5 ;  /* 0xbf0000000c0d7423 */ /* 0x000fc8000000000d */
[----:B------:R-:W-:-:S04]  /*1b60*/  FMUL R13, R12, R13 ;  /* 0x0000000d0c0d7220 */ /* 0x000fc80000400000 */
[----:B------:R-:W-:Y:S02]  /*1b70*/  FFMA R13, R12, R13, R12 ;  /* 0x0000000d0c0d7223 */ /* 0x000fe4000000000c */
[----:B------:R-:W0:Y:S02]  /*1b80*/  MUFU.RCP R12, R3 ;  /* 0x00000003000c7308 */ /* 0x000e240000001000 */
[----:B------:R-:W-:Y:S01]  /*1b90*/  FFMA R10, R10, 0.69314718246459960938, R13 ;  /* 0x3f3172180a0a7823 */ /* 0x000fe2000000000d */
[C---:B------:R-:W-:Y:S01]  /*1ba0*/  @P0 FFMA R10, R0.reuse, R11, +INF ;  /* 0x7f800000000a0423 */ /* 0x040fe2000000000b */
[----:B------:R-:W-:-:S04]  /*1bb0*/  FSETP.NEU.AND P0, PT, R0, RZ, PT ;  /* 0x000000ff0000720b */ /* 0x000fc80003f0d000 */
[----:B------:R-:W-:-:S05]  /*1bc0*/  FSEL R11, R10, -INF , P0 ;  /* 0xff8000000a0b7808 */ /* 0x000fca0000000000 */
[----:B------:R1:W-:Y:S01]  /*1bd0*/  STG.E desc[UR16][R4.64+-0x8], R11 ;  /* 0xfffff80b04007986 */ /* 0x0003e2000c101910 */
[----:B0-----:R-:W-:-:S04]  /*1be0*/  FFMA R13, R12, -R3, 1 ;  /* 0x3f8000000c0d7423 */ /* 0x001fc80000000803 */
[----:B------:R-:W-:Y:S01]  /*1bf0*/  FFMA R0, R12, R13, R12 ;  /* 0x0000000d0c007223 */ /* 0x000fe2000000000c */
[----:B--2---:R-:W0:Y:S03]  /*1c00*/  FCHK P0, R8, R3 ;  /* 0x0000000308007302 */ /* 0x004e260000000000 */
[----:B------:R-:W-:-:S04]  /*1c10*/  FFMA R13, R0, R8, RZ ;  /* 0x00000008000d7223 */ /* 0x000fc800000000ff */
[----:B------:R-:W-:-:S04]  /*1c20*/  FFMA R10, R13, -R3, R8 ;  /* 0x800000030d0a7223 */ /* 0x000fc80000000008 */
[----:B------:R-:W-:Y:S01]  /*1c30*/  FFMA R0, R0, R10, R13 ;  /* 0x0000000a00007223 */ /* 0x000fe2000000000d */
[----:B01----:R-:W-:Y:S06]  /*1c40*/  @!P0 BRA `(.L_x_13) ;  /* 0x00000000000c8947 */ /* 0x003fec0003800000 */
[----:B------:R-:W-:Y:S02]  /*1c50*/  MOV R0, R8 ;  /* 0x0000000800007202 */ /* 0x000fe40000000f00 */
[----:B------:R-:W-:-:S07]  /*1c60*/  MOV R8, 0x1c80 ;  /* 0x00001c8000087802 */ /* 0x000fce0000000f00 */
[----:B------:R-:W-:Y:S05]  /*1c70*/  CALL.REL.NOINC `($__internal_0_$__cuda_sm3x_div_rn_noftz_f32_slowpath) ;  /* 0x0000000c00ec7944 */ /* 0x000fea0003c00000 */
.L_x_13:
[----:B------:R-:W2:Y:S01]  /*1c80*/  LDG.E R8, desc[UR16][R4.64] ;  /* 0x0000001004087981 */ /* 0x000ea2000c1e1900 */
[----:B------:R-:W-:Y:S02]  /*1c90*/  FSETP.GEU.AND P0, PT, R0, 1.175494350822287508e-38, PT ;  /* 0x008000000000780b */ /* 0x000fe40003f0e000 */
[----:B------:R-:W-:-:S11]  /*1ca0*/  MOV R13, 0x3e055027 ;  /* 0x3e055027000d7802 */ /* 0x000fd60000000f00 */
        /* <DEDUP_REMOVED lines=36> */
.L_x_14:
[----:B------:R-:W2:Y:S01]  /*1ef0*/  LDG.E R8, desc[UR16][R4.64+0x4] ;  /* 0x0000041004087981 */ /* 0x000ea2000c1e1900 */
[----:B------:R-:W-:Y:S01]  /*1f00*/  FSETP.GEU.AND P0, PT, R0, 1.175494350822287508e-38, PT ;  /* 0x008000000000780b */ /* 0x000fe20003f0e000 */
[----:B------:R-:W-:-:S12]  /*1f10*/  HFMA2 R13, -RZ, RZ, 1.5048828125, 33.21875 ;  /* 0x3e055027ff0d7431 */ /* 0x000fd800000001ff */
        /* <DEDUP_REMOVED lines=36> */
.L_x_15:
[----:B------:R-:W-:Y:S02]  /*2160*/  MOV R15, R0 ;  /* 0x00000000000f7202 */ /* 0x000fe40000000f00 */
[----:B------:R-:W-:Y:S02]  /*2170*/  MOV R11, 0x3e055027 ;  /* 0x3e055027000b7802 */ /* 0x000fe40000000f00 */
[----:B------:R-:W-:Y:S02]  /*2180*/  FSETP.GEU.AND P0, PT, R15, 1.175494350822287508e-38, PT ;  /* 0x008000000f00780b */ /* 0x000fe40003f0e000 */
[----:B------:R-:W-:-:S11]  /*2190*/  IADD3 R6, PT, PT, R6, 0x4, RZ ;  /* 0x0000000406067810 */ /* 0x000fd60007ffe0ff */
[----:B------:R-:W-:-:S05]  /*21a0*/  @!P0 FMUL R15, R15, 8388608 ;  /* 0x4b0000000f0f8820 */ /* 0x000fca0000400000 */
[----:B------:R-:W-:-:S04]  /*21b0*/  IADD3 R0, PT, PT, R15, -0x3f2aaaab, RZ ;  /* 0xc0d555550f007810 */ /* 0x000fc80007ffe0ff */
[----:B------:R-:W-:-:S04]  /*21c0*/  LOP3.LUT R8, R0, 0xff800000, RZ, 0xc0, !PT ;  /* 0xff80000000087812 */ /* 0x000fc800078ec0ff */
[----:B------:R-:W-:-:S05]  /*21d0*/  IADD3 R0, PT, PT, R15, -R8, RZ ;  /* 0x800000080f007210 */ /* 0x000fca0007ffe0ff */
[----:B------:R-:W-:Y:S01]  /*21e0*/  FADD R10, R0, -1 ;  /* 0xbf800000000a7421 */ /* 0x000fe20000000000 */
[----:B------:R-:W-:Y:S02]  /*21f0*/  FSEL R0, RZ, -23, P0 ;  /* 0xc1b80000ff007808 */ /* 0x000fe40000000000 */
[----:B------:R-:W-:Y:S01]  /*2200*/  ISETP.GT.U32.AND P0, PT, R15, 0x7f7fffff, PT ;  /* 0x7f7fffff0f00780c */ /* 0x000fe20003f04070 */
[----:B------:R-:W-:-:S04]  /*2210*/  FFMA R11, R10, -R11, 0.14084610342979431152 ;  /* 0x3e1039f60a0b7423 */ /* 0x000fc8000000080b */
[----:B------:R-:W-:-:S04]  /*2220*/  FFMA R11, R10, R11, -0.12148627638816833496 ;  /* 0xbdf8cdcc0a0b7423 */ /* 0x000fc8000000000b */
[----:B------:R-:W-:-:S04]  /*2230*/  FFMA R11, R10, R11, 0.13980610668659210205 ;  /* 0x3e0f29550a0b7423 */ /* 0x000fc8000000000b */
[----:B------:R-:W-:-:S04]  /*2240*/  FFMA R11, R10, R11, -0.16684235632419586182 ;  /* 0xbe2ad8b90a0b7423 */ /* 0x000fc8000000000b */
[----:B------:R-:W-:-:S04]  /*2250*/  FFMA R11, R10, R11, 0.20012299716472625732 ;  /* 0x3e4ced0b0a0b7423 */ /* 0x000fc8000000000b */
[----:B------:R-:W-:-:S04]  /*2260*/  FFMA R11, R10, R11, -0.24999669194221496582 ;  /* 0xbe7fff220a0b7423 */ /* 0x000fc8000000000b */
[----:B------:R-:W-:-:S04]  /*2270*/  FFMA R11, R10, R11, 0.33333182334899902344 ;  /* 0x3eaaaa780a0b7423 */ /* 0x000fc8000000000b */
[C---:B------:R-:W-:Y:S01]  /*2280*/  FFMA R13, R10.reuse, R11, -0.5 ;  /* 0xbf0000000a0d7423 */ /* 0x040fe2000000000b */
[----:B------:R-:W-:Y:S02]  /*2290*/  I2FP.F32.S32 R11, R8 ;  /* 0x00000008000b7245 */ /* 0x000fe40000201400 */
[----:B------:R-:W-:Y:S01]  /*22a0*/  MOV R8, 0x7f800000 ;  /* 0x7f80000000087802 */ /* 0x000fe20000000f00 */
[C---:B------:R-:W-:Y:S02]  /*22b0*/  FMUL R13, R10.reuse, R13 ;  /* 0x0000000d0a0d7220 */ /* 0x040fe40000400000 */
[----:B------:R-:W-:Y:S02]  /*22c0*/  FFMA R0, R11, 1.1920928955078125e-07, R0 ;  /* 0x340000000b007823 */ /* 0x000fe40000000000 */
[----:B------:R-:W-:-:S04]  /*22d0*/  FFMA R13, R10, R13, R10 ;  /* 0x0000000d0a0d7223 */ /* 0x000fc8000000000a */
[----:B------:R-:W-:Y:S01]  /*22e0*/  FFMA R0, R0, 0.69314718246459960938, R13 ;  /* 0x3f31721800007823 */ /* 0x000fe2000000000d */
[C---:B------:R-:W-:Y:S01]  /*22f0*/  @P0 FFMA R0, R15.reuse, R8, +INF ;  /* 0x7f8000000f000423 */ /* 0x040fe20000000008 */
[----:B------:R-:W-:-:S04]  /*2300*/  FSETP.NEU.AND P0, PT, R15, RZ, PT ;  /* 0x000000ff0f00720b */ /* 0x000fc80003f0d000 */
[----:B------:R-:W-:Y:S02]  /*2310*/  FSEL R11, R0, -INF , P0 ;  /* 0xff800000000b7808 */ /* 0x000fe40000000000 */
[----:B------:R-:W-:Y:S02]  /*2320*/  ISETP.NE.AND P0, PT, R6, RZ, PT ;  /* 0x000000ff0600720c */ /* 0x000fe40003f05270 */
[----:B------:R-:W-:Y:S01]  /*2330*/  IADD3 R0, P1, PT, R4, 0x10, RZ ;  /* 0x0000001004007810 */ /* 0x000fe20007f3e0ff */
[----:B------:R0:W-:Y:S03]  /*2340*/  STG.E desc[UR16][R4.64+0x4], R11 ;  /* 0x0000040b04007986 */ /* 0x0001e6000c101910 */
[----:B------:R-:W-:-:S07]  /*2350*/  IADD3.X R13, PT, PT, RZ, R5, RZ, P1, !PT ;  /* 0x00000005ff0d7210 */ /* 0x000fce0000ffe4ff */
[----:B------:R-:W-:Y:S05]  /*2360*/  @P0 BRA `(.L_x_16) ;  /* 0xfffffff4006c0947 */ /* 0x000fea000383ffff */
.L_x_11:
[----:B------:R-:W-:-:S13]  /*2370*/  ISETP.NE.AND P0, PT, R7, RZ, PT ;  /* 0x000000ff0700720c */ /* 0x000fda0003f05270 */
[----:B------:R-:W-:Y:S05]  /*2380*/  @!P0 EXIT ;  /* 0x000000000000894d */ /* 0x000fea0003800000 */
[----:B------:R-:W-:-:S13]  /*2390*/  ISETP.NE.AND P0, PT, R7, 0x1, PT ;  /* 0x000000010700780c */ /* 0x000fda0003f05270 */
[----:B------:R-:W-:Y:S05]  /*23a0*/  @!P0 BRA `(.L_x_17) ;  /* 0x0000000400608947 */ /* 0x000fea0003800000 */
[----:B------:R-:W1:Y:S01]  /*23b0*/  LDC.64 R6, c[0x0][0x388] ;  /* 0x0000e200ff067b82 */ /* 0x000e620000000a00 */
[----:B0-----:R-:W-:-:S05]  /*23c0*/  IADD3 R5, PT, PT, R2, R9, RZ ;  /* 0x0000000902057210 */ /* 0x001fca0007ffe0ff */
[----:B-1----:R-:W-:-:S05]  /*23d0*/  IMAD.WIDE.U32 R6, R5, 0x4, R6 ;  /* 0x0000000405067825 */ /* 0x002fca00078e0006 */
        /* <DEDUP_REMOVED lines=9> */
[----:B------:R-:W-:Y:S02]  /*2470*/  MOV R0, R11 ;  /* 0x0000000b00007202 */ /* 0x000fe40000000f00 */
[----:B------:R-:W-:-:S07]  /*2480*/  MOV R8, 0x24a0 ;  /* 0x000024a000087802 */ /* 0x000fce0000000f00 */
[----:B------:R-:W-:Y:S05]  /*2490*/  CALL.REL.NOINC `($__internal_0_$__cuda_sm3x_div_rn_noftz_f32_slowpath) ;  /* 0x0000000400e47944 */ /* 0x000fea0003c00000 */
.L_x_18:
[----:B------:R-:W-:Y:S01]  /*24a0*/  FSETP.GEU.AND P0, PT, R0, 1.175494350822287508e-38, PT ;  /* 0x008000000000780b */ /* 0x000fe20003f0e000 */
[----:B------:R-:W-:Y:S01]  /*24b0*/  HFMA2 R5, -RZ, RZ, 1.5048828125, 33.21875 ;  /* 0x3e055027ff057431 */ /* 0x000fe200000001ff */
[----:B------:R-:W-:Y:S02]  /*24c0*/  MOV R15, 0x7f800000 ;  /* 0x7f800000000f7802 */ /* 0x000fe40000000f00 */
[----:B------:R-:W-:-:S09]  /*24d0*/  FSEL R8, RZ, -23, P0 ;  /* 0xc1b80000ff087808 */ /* 0x000fd20000000000 */
[----:B------:R-:W-:-:S05]  /*24e0*/  @!P0 FMUL R0, R0, 8388608 ;  /* 0x4b00000000008820 */ /* 0x000fca0000400000 */
[C---:B------:R-:W-:Y:S02]  /*24f0*/  IADD3 R4, PT, PT, R0.reuse, -0x3f2aaaab, RZ ;  /* 0xc0d5555500047810 */ /* 0x040fe40007ffe0ff */
[----:B------:R-:W-:Y:S02]  /*2500*/  ISETP.GT.U32.AND P0, PT, R0, 0x7f7fffff, PT ;  /* 0x7f7fffff0000780c */ /* 0x000fe40003f04070 */
[----:B------:R-:W-:-:S04]  /*2510*/  LOP3.LUT R11, R4, 0xff800000, RZ, 0xc0, !PT ;  /* 0xff800000040b7812 */ /* 0x000fc800078ec0ff */
[-C--:B------:R-:W-:Y:S02]  /*2520*/  IADD3 R4, PT, PT, R0, -R11.reuse, RZ ;  /* 0x8000000b00047210 */ /* 0x080fe40007ffe0ff */
[----:B------:R-:W-:-:S03]  /*2530*/  I2FP.F32.S32 R11, R11 ;  /* 0x0000000b000b7245 */ /* 0x000fc60000201400 */
[----:B------:R-:W-:Y:S02]  /*2540*/  FADD R10, R4, -1 ;  /* 0xbf800000040a7421 */ /* 0x000fe40000000000 */
[----:B------:R-:W-:Y:S02]  /*2550*/  FFMA R8, R11, 1.1920928955078125e-07, R8 ;  /* 0x340000000b087823 */ /* 0x000fe40000000008 */
[----:B------:R-:W-:-:S04]  /*2560*/  FFMA R5, R10, -R5, 0.14084610342979431152 ;  /* 0x3e1039f60a057423 */ /* 0x000fc80000000805 */
[----:B------:R-:W-:-:S04]  /*2570*/  FFMA R5, R10, R5, -0.12148627638816833496 ;  /* 0xbdf8cdcc0a057423 */ /* 0x000fc80000000005 */
[----:B------:R-:W-:-:S04]  /*2580*/  FFMA R5, R10, R5, 0.13980610668659210205 ;  /* 0x3e0f29550a057423 */ /* 0x000fc80000000005 */
[----:B------:R-:W-:-:S04]  /*2590*/  FFMA R5, R10, R5, -0.16684235632419586182 ;  /* 0xbe2ad8b90a057423 */ /* 0x000fc80000000005 */
[C---:B------:R-:W-:Y:S02]  /*25a0*/  FFMA R13, R10.reuse, R5, 0.20012299716472625732 ;  /* 0x3e4ced0b0a0d7423 */ /* 0x040fe40000000005 */
[----:B------:R-:W0:Y:S02]  /*25b0*/  LDC.64 R4, c[0x0][0x388] ;  /* 0x0000e200ff047b82 */ /* 0x000e240000000a00 */
[----:B------:R-:W-:-:S04]  /*25c0*/  FFMA R13, R10, R13, -0.24999669194221496582 ;  /* 0xbe7fff220a0d7423 */ /* 0x000fc8000000000d */
[----:B------:R-:W-:-:S04]  /*25d0*/  FFMA R13, R10, R13, 0.33333182334899902344 ;  /* 0x3eaaaa780a0d7423 */ /* 0x000fc8000000000d */
[----:B------:R-:W-:-:S04]  /*25e0*/  FFMA R13, R10, R13, -0.5 ;  /* 0xbf0000000a0d7423 */ /* 0x000fc8000000000d */
[----:B------:R-:W-:-:S04]  /*25f0*/  FMUL R13, R10, R13 ;  /* 0x0000000d0a0d7220 */ /* 0x000fc80000400000 */
[----:B------:R-:W-:Y:S01]  /*2600*/  FFMA R13, R10, R13, R10 ;  /* 0x0000000d0a0d7223 */ /* 0x000fe2000000000a */
[----:B------:R-:W-:-:S03]  /*2610*/  IADD3 R10, P1, PT, R2, R9, RZ ;  /* 0x00000009020a7210 */ /* 0x000fc60007f3e0ff */
[----:B------:R-:W-:Y:S01]  /*2620*/  FFMA R8, R8, 0.69314718246459960938, R13 ;  /* 0x3f31721808087823 */ /* 0x000fe2000000000d */
[----:B------:R-:W-:Y:S01]  /*2630*/  IADD3.X R11, PT, PT, RZ, RZ, RZ, P1, !PT ;  /* 0x000000ffff0b7210 */ /* 0x000fe20000ffe4ff */
[----:B------:R-:W-:Y:S01]  /*2640*/  @P0 FFMA R8, R0, R15, +INF ;  /* 0x7f80000000080423 */ /* 0x000fe2000000000f */
[----:B0-----:R-:W-:Y:S02]  /*2650*/  LEA R4, P1, R10, R4, 0x2 ;  /* 0x000000040a047211 */ /* 0x001fe400078210ff */
[----:B------:R-:W-:Y:S02]  /*2660*/  FSETP.NEU.AND P0, PT, R0, RZ, PT ;  /* 0x000000ff0000720b */ /* 0x000fe40003f0d000 */
[----:B------:R-:W-:Y:S02]  /*2670*/  LEA.HI.X R5, R10, R5, R11, 0x2, P1 ;  /* 0x000000050a057211 */ /* 0x000fe400008f140b */
[----:B------:R-:W-:-:S05]  /*2680*/  FSEL R11, R8, -INF , P0 ;  /* 0xff800000080b7808 */ /* 0x000fca0000000000 */
[----:B------:R0:W-:Y:S04]  /*2690*/  STG.E desc[UR16][R6.64], R11 ;  /* 0x0000000b06007986 */ /* 0x0001e8000c101910 */
[----:B------:R-:W2:Y:S01]  /*26a0*/  LDG.E R15, desc[UR16][R4.64+0x4] ;  /* 0x00000410040f7981 */ /* 0x000ea2000c1e1900 */
[----:B------:R-:W1:Y:S02]  /*26b0*/  MUFU.RCP R0, R3 ;  /* 0x0000000300007308 */ /* 0x000e640000001000 */
[----:B-1----:R-:W-:-:S04]  /*26c0*/  FFMA R13, R0, -R3, 1 ;  /* 0x3f800000000d7423 */ /* 0x002fc80000000803 */
[----:B------:R-:W-:Y:S02]  /*26d0*/  FFMA R0, R0, R13, R0 ;  /* 0x0000000d00007223 */ /* 0x000fe40000000000 */
[----:B--2---:R-:W1:Y:S02]  /*26e0*/  FCHK P0, R15, R3 ;  /* 0x000000030f007302 */ /* 0x004e640000000000 */
[----:B------:R-:W-:-:S04]  /*26f0*/  FFMA R8, R0, R15, RZ ;  /* 0x0000000f00087223 */ /* 0x000fc800000000ff */
[----:B------:R-:W-:-:S04]  /*2700*/  FFMA R13, R8, -R3, R15 ;  /* 0x80000003080d7223 */ /* 0x000fc8000000000f */
[----:B------:R-:W-:Y:S01]  /*2710*/  FFMA R0, R0, R13, R8 ;  /* 0x0000000d00007223 */ /* 0x000fe20000000008 */
[----:B01----:R-:W-:Y:S06]  /*2720*/  @!P0 BRA `(.L_x_19) ;  /* 0x00000000000c8947 */ /* 0x003fec0003800000 */
[----:B------:R-:W-:Y:S02]  /*2730*/  MOV R0, R15 ;  /* 0x0000000f00007202 */ /* 0x000fe40000000f00 */
[----:B------:R-:W-:-:S07]  /*2740*/  MOV R8, 0x2760 ;  /* 0x0000276000087802 */ /* 0x000fce0000000f00 */
[----:B------:R-:W-:Y:S05]  /*2750*/  CALL.REL.NOINC `($__internal_0_$__cuda_sm3x_div_rn_noftz_f32_slowpath) ;  /* 0x0000000400347944 */ /* 0x000fea0003c00000 */
.L_x_19:
        /* <DEDUP_REMOVED lines=27> */
[----:B------:R-:W-:-:S05]  /*2910*/  FSEL R7, R0, -INF , P0 ;  /* 0xff80000000077808 */ /* 0x000fca0000000000 */
[----:B------:R1:W-:Y:S04]  /*2920*/  STG.E desc[UR16][R4.64+0x4], R7 ;  /* 0x0000040704007986 */ /* 0x0003e8000c101910 */
.L_x_17:
[----:B------:R-:W2:Y:S02]  /*2930*/  LDC R0, c[0x0][0x394] ;  /* 0x0000e500ff007b82 */ /* 0x000ea40000000800 */
[----:B--2---:R-:W-:-:S04]  /*2940*/  LOP3.LUT R0, R0, 0x1, RZ, 0xc0, !PT ;  /* 0x0000000100007812 */ /* 0x004fc800078ec0ff */
[----:B------:R-:W-:-:S13]  /*2950*/  ISETP.NE.U32.AND P0, PT, R0, 0x1, PT ;  /* 0x000000010000780c */ /* 0x000fda0003f05070 */
[----:B------:R-:W-:Y:S05]  /*2960*/  @P0 EXIT ;  /* 0x000000000000094d */ /* 0x000fea0003800000 */
[----:B01----:R-:W0:Y:S01]  /*2970*/  LDC.64 R4, c[0x0][0x388] ;  /* 0x0000e200ff047b82 */ /* 0x003e220000000a00 */
[----:B------:R-:W-:-:S05]  /*2980*/  IADD3 R9, PT, PT, R2, R9, RZ ;  /* 0x0000000902097210 */ /* 0x000fca0007ffe0ff */
[----:B0-----:R-:W-:-:S05]  /*2990*/  IMAD.WIDE.U32 R4, R9, 0x4, R4 ;  /* 0x0000000409047825 */ /* 0x001fca00078e0004 */
        /* <DEDUP_REMOVED lines=12> */
.L_x_20:
[----:B------:R-:W-:Y:S01]  /*2a60*/  MOV R9, R0 ;  /* 0x0000000000097202 */ /* 0x000fe20000000f00 */
[----:B------:R-:W-:-:S03]  /*2a70*/  HFMA2 R3, -RZ, RZ, 1.5048828125, 33.21875 ;  /* 0x3e055027ff037431 */ /* 0x000fc600000001ff */
[----:B------:R-:W-:-:S13]  /*2a80*/  FSETP.GEU.AND P0, PT, R9, 1.175494350822287508e-38, PT ;  /* 0x008000000900780b */ /* 0x000fda0003f0e000 */
        /* <DEDUP_REMOVED lines=24> */
[----:B------:R-:W-:Y:S01]  /*2c10*/  STG.E desc[UR16][R4.64], R3 ;  /* 0x0000000304007986 */ /* 0x000fe2000c101910 */
[----:B------:R-:W-:Y:S05]  /*2c20*/  EXIT ;  /* 0x000000000000794d */ /* 0x000fea0003800000 */
        .weak           $__internal_0_$__cuda_sm3x_div_rn_noftz_f32_slowpath
        .type           $__internal_0_$__cuda_sm3x_div_rn_noftz_f32_slowpath,@function
        .size           $__internal_0_$__cuda_sm3x_div_rn_noftz_f32_slowpath,(.L_x_69 - $__internal_0_$__cuda_sm3x_div_rn_noftz_f32_slowpath)
$__internal_0_$__cuda_sm3x_div_rn_noftz_f32_slowpath:
[----:B------:R-:W-:Y:S02]  /*2c30*/  SHF.R.U32.HI R10, RZ, 0x17, R3 ;  /* 0x00000017ff0a7819 */ /* 0x000fe40000011603 */
[----:B------:R-:W-:Y:S02]  /*2c40*/  SHF.R.U32.HI R11, RZ, 0x17, R0 ;  /* 0x00000017ff0b7819 */ /* 0x000fe40000011600 */
[----:B------:R-:W-:Y:S02]  /*2c50*/  LOP3.LUT R10, R10, 0xff, RZ, 0xc0, !PT ;  /* 0x000000ff0a0a7812 */ /* 0x000fe400078ec0ff */
[----:B------:R-:W-:Y:S02]  /*2c60*/  LOP3.LUT R17, R11, 0xff, RZ, 0xc0, !PT ;  /* 0x000000ff0b117812 */ /* 0x000fe400078ec0ff */
[----:B------:R-:W-:Y:S02]  /*2c70*/  IADD3 R14, PT, PT, R10, -0x1, RZ ;  /* 0xffffffff0a0e7810 */ /* 0x000fe40007ffe0ff */
[----:B------:R-:W-:-:S02]  /*2c80*/  IADD3 R12, PT, PT, R17, -0x1, RZ ;  /* 0xffffffff110c7810 */ /* 0x000fc40007ffe0ff */
[----:B------:R-:W-:Y:S02]  /*2c90*/  ISETP.GT.U32.AND P0, PT, R14, 0xfd, PT ;  /* 0x000000fd0e00780c */ /* 0x000fe40003f04070 */
[----:B------:R-:W-:Y:S02]  /*2ca0*/  MOV R13, R3 ;  /* 0x00000003000d7202 */ /* 0x000fe40000000f00 */
[----:B------:R-:W-:-:S13]  /*2cb0*/  ISETP.GT.U32.OR P0, PT, R12, 0xfd, P0 ;  /* 0x000000fd0c00780c */ /* 0x000fda0000704470 */
[----:B------:R-:W-:Y:S01]  /*2cc0*/  @!P0 MOV R11, RZ ;  /* 0x000000ff000b8202 */ /* 0x000fe20000000f00 */
[----:B------:R-:W-:Y:S06]  /*2cd0*/  @!P0 BRA `(.L_x_21) ;  /* 0x00000000005c8947 */ /* 0x000fec0003800000 */
[----:B------:R-:W-:Y:S02]  /*2ce0*/  FSETP.GTU.FTZ.AND P0, PT, |R0|, +INF , PT ;  /* 0x7f8000000000780b */ /* 0x000fe40003f1c200 */
[----:B------:R-:W-:-:S04]  /*2cf0*/  FSETP.GTU.FTZ.AND P1, PT, |R3|, +INF , PT ;  /* 0x7f8000000300780b */ /* 0x000fc80003f3c200 */
[----:B------:R-:W-:-:S13]  /*2d00*/  PLOP3.LUT P0, PT, P0, P1, PT, 0xf8, 0x8f ;  /* 0x00000000008f781c */ /* 0x000fda0000703f70 */
[----:B------:R-:W-:Y:S05]  /*2d10*/  @P0 BRA `(.L_x_22) ;  /* 0x0000000400440947 */ /* 0x000fea0003800000 */
[----:B------:R-:W-:-:S13]  /*2d20*/  LOP3.LUT P0, RZ, R13, 0x7fffffff, R0, 0xc8, !PT ;  /* 0x7fffffff0dff7812 */ /* 0x000fda000780c800 */
[----:B------:R-:W-:Y:S05]  /*2d30*/  @!P0 BRA `(.L_x_23) ;  /* 0x0000000400348947 */ /* 0x000fea0003800000 */
[C---:B------:R-:W-:Y:S02]  /*2d40*/  FSETP.NEU.FTZ.AND P2, PT, |R0|.reuse, +INF , PT ;  /* 0x7f8000000000780b */ /* 0x040fe40003f5d200 */
[----:B------:R-:W-:Y:S02]  /*2d50*/  FSETP.NEU.FTZ.AND P1, PT, |R3|, +INF , PT ;  /* 0x7f8000000300780b */ /* 0x000fe40003f3d200 */
[----:B------:R-:W-:-:S11]  /*2d60*/  FSETP.NEU.FTZ.AND P0, PT, |R0|, +INF , PT ;  /* 0x7f8000000000780b */ /* 0x000fd60003f1d200 */
[----:B------:R-:W-:Y:S05]  /*2d70*/  @!P1 BRA !P2, `(.L_x_23) ;  /* 0x0000000400249947 */ /* 0x000fea0005000000 */
[----:B------:R-:W-:-:S04]  /*2d80*/  LOP3.LUT P2, RZ, R0, 0x7fffffff, RZ, 0xc0, !PT ;  /* 0x7fffffff00ff7812 */ /* 0x000fc8000784c0ff */
[----:B------:R-:W-:-:S13]  /*2d90*/  PLOP3.LUT P1, PT, P1, P2, PT, 0x2f, 0xf2 ;  /* 0x0000000000f2781c */ /* 0x000fda0000f24577 */
[----:B------:R-:W-:Y:S05]  /*2da0*/  @P1 BRA `(.L_x_24) ;  /* 0x0000000400101947 */ /* 0x000fea0003800000 */
[----:B------:R-:W-:-:S04]  /*2db0*/  LOP3.LUT P1, RZ, R13, 0x7fffffff, RZ, 0xc0, !PT ;  /* 0x7fffffff0dff7812 */ /* 0x000fc8000782c0ff */
[----:B------:R-:W-:-:S13]  /*2dc0*/  PLOP3.LUT P0, PT, P0, P1, PT, 0x2f, 0xf2 ;  /* 0x0000000000f2781c */ /* 0x000fda0000702577 */
[----:B------:R-:W-:Y:S05]  /*2dd0*/  @P0 BRA `(.L_x_25) ;  /* 0x0000000000f80947 */ /* 0x000fea0003800000 */
[----:B------:R-:W-:Y:S02]  /*2de0*/  ISETP.GE.AND P0, PT, R12, RZ, PT ;  /* 0x000000ff0c00720c */ /* 0x000fe40003f06270 */
[----:B------:R-:W-:-:S11]  /*2df0*/  ISETP.GE.AND P1, PT, R14, RZ, PT ;  /* 0x000000ff0e00720c */ /* 0x000fd60003f26270 */
[----:B------:R-:W-:Y:S01]  /*2e00*/  @P0 MOV R11, RZ ;  /* 0x000000ff000b0202 */ /* 0x000fe20000000f00 */
[----:B------:R-:W-:Y:S01]  /*2e10*/  @!P0 FFMA R0, R0, 1.84467440737095516160e+19, RZ ;  /* 0x5f80000000008823 */ /* 0x000fe200000000ff */
[----:B------:R-:W-:Y:S01]  /*2e20*/  @!P0 MOV R11, 0xffffffc0 ;  /* 0xffffffc0000b8802 */ /* 0x000fe20000000f00 */
[----:B------:R-:W-:-:S03]  /*2e30*/  @!P1 FFMA R13, R3, 1.84467440737095516160e+19, RZ ;  /* 0x5f800000030d9823 */ /* 0x000fc600000000ff */
[----:B------:R-:W-:-:S07]  /*2e40*/  @!P1 IADD3 R11, PT, PT, R11, 0x40, RZ ;  /* 0x000000400b0b9810 */ /* 0x000fce0007ffe0ff */
.L_x_21:
[----:B------:R-:W-:Y:S02]  /*2e50*/  LEA R12, R10, 0xc0800000, 0x17 ;  /* 0xc08000000a0c7811 */ /* 0x000fe400078eb8ff */
[----:B------:R-:W-:Y:S02]  /*2e60*/  IADD3 R17, PT, PT, R17, -0x7f, RZ ;  /* 0xffffff8111117810 */ /* 0x000fe40007ffe0ff */
[----:B------:R-:W-:-:S03]  /*2e70*/  IADD3 R14, PT, PT, -R12, R13, RZ ;  /* 0x0000000d0c0e7210 */ /* 0x000fc60007ffe1ff */
[C---:B------:R-:W-:Y:S01]  /*2e80*/  IMAD R0, R17.reuse, -0x800000, R0 ;  /* 0xff80000011007824 */ /* 0x040fe200078e0200 */
[----:B------:R0:W1:Y:S01]  /*2e90*/  MUFU.RCP R13, R14 ;  /* 0x0000000e000d7308 */ /* 0x0000620000001000 */
[----:B------:R-:W-:Y:S01]  /*2ea0*/  FADD.FTZ R15, -R14, -RZ ;  /* 0x800000ff0e0f7221 */ /* 0x000fe20000010100 */
[----:B0-----:R-:W-:-:S04]  /*2eb0*/  IADD3 R14, PT, PT, R17, 0x7f, -R10 ;  /* 0x0000007f110e7810 */ /* 0x001fc80007ffe80a */
[----:B------:R-:W-:Y:S01]  /*2ec0*/  IADD3 R11, PT, PT, R14, R11, RZ ;  /* 0x0000000b0e0b7210 */ /* 0x000fe20007ffe0ff */
[----:B-1----:R-:W-:-:S04]  /*2ed0*/  FFMA R12, R13, R15, 1 ;  /* 0x3f8000000d0c7423 */ /* 0x002fc8000000000f */
[----:B------:R-:W-:-:S04]  /*2ee0*/  FFMA R13, R13, R12, R13 ;  /* 0x0000000c0d0d7223 */ /* 0x000fc8000000000d */
[----:B------:R-:W-:-:S04]  /*2ef0*/  FFMA R12, R0, R13, RZ ;  /* 0x0000000d000c7223 */ /* 0x000fc800000000ff */
[----:B------:R-:W-:-:S04]  /*2f00*/  FFMA R16, R15, R12, R0 ;  /* 0x0000000c0f107223 */ /* 0x000fc80000000000 */
[----:B------:R-:W-:-:S04]  /*2f10*/  FFMA R12, R13, R16, R12 ;  /* 0x000000100d0c7223 */ /* 0x000fc8000000000c */
[----:B------:R-:W-:-:S04]  /*2f20*/  FFMA R15, R15, R12, R0 ;  /* 0x0000000c0f0f7223 */ /* 0x000fc80000000000 */
[----:B------:R-:W-:-:S05]  /*2f30*/  FFMA R0, R13, R15, R12 ;  /* 0x0000000f0d007223 */ /* 0x000fca000000000c */
[----:B------:R-:W-:-:S04]  /*2f40*/  SHF.R.U32.HI R10, RZ, 0x17, R0 ;  /* 0x00000017ff0a7819 */ /* 0x000fc80000011600 */
[----:B------:R-:W-:-:S04]  /*2f50*/  LOP3.LUT R10, R10, 0xff, RZ, 0xc0, !PT ;  /* 0x000000ff0a0a7812 */ /* 0x000fc800078ec0ff */
[----:B------:R-:W-:-:S04]  /*2f60*/  IADD3 R14, PT, PT, R10, R11, RZ ;  /* 0x0000000b0a0e7210 */ /* 0x000fc80007ffe0ff */
[----:B------:R-:W-:-:S04]  /*2f70*/  IADD3 R10, PT, PT, R14, -0x1, RZ ;  /* 0xffffffff0e0a7810 */ /* 0x000fc80007ffe0ff */
[----:B------:R-:W-:-:S13]  /*2f80*/  ISETP.GE.U32.AND P0, PT, R10, 0xfe, PT ;  /* 0x000000fe0a00780c */ /* 0x000fda0003f06070 */
[----:B------:R-:W-:Y:S05]  /*2f90*/  @!P0 BRA `(.L_x_26) ;  /* 0x0000000000808947 */ /* 0x000fea0003800000 */
[----:B------:R-:W-:-:S13]  /*2fa0*/  ISETP.GT.AND P0, PT, R14, 0xfe, PT ;  /* 0x000000fe0e00780c */ /* 0x000fda0003f04270 */
[----:B------:R-:W-:Y:S05]  /*2fb0*/  @P0 BRA `(.L_x_27) ;  /* 0x00000000006c0947 */ /* 0x000fea0003800000 */
[----:B------:R-:W-:-:S13]  /*2fc0*/  ISETP.GE.AND P0, PT, R14, 0x1, PT ;  /* 0x000000010e00780c */ /* 0x000fda0003f06270 */
[----:B------:R-:W-:Y:S05]  /*2fd0*/  @P0 BRA `(.L_x_28) ;  /* 0x0000000000980947 */ /* 0x000fea0003800000 */
[----:B------:R-:W-:Y:S02]  /*2fe0*/  ISETP.GE.AND P0, PT, R14, -0x18, PT ;  /* 0xffffffe80e00780c */ /* 0x000fe40003f06270 */
[----:B------:R-:W-:-:S11]  /*2ff0*/  LOP3.LUT R0, R0, 0x80000000, RZ, 0xc0, !PT ;  /* 0x8000000000007812 */ /* 0x000fd600078ec0ff */
[----:B------:R-:W-:Y:S05]  /*3000*/  @!P0 BRA `(.L_x_28) ;  /* 0x00000000008c8947 */ /* 0x000fea0003800000 */
[CCC-:B------:R-:W-:Y:S01]  /*3010*/  FFMA.RZ R10, R13.reuse, R15.reuse, R12.reuse ;  /* 0x0000000f0d0a7223 */ /* 0x1c0fe2000000c00c */
[C---:B------:R-:W-:Y:S02]  /*3020*/  ISETP.NE.AND P2, PT, R14.reuse, RZ, PT ;  /* 0x000000ff0e00720c */ /* 0x040fe40003f45270 */
[----:B------:R-:W-:Y:S02]  /*3030*/  ISETP.NE.AND P1, PT, R14, RZ, PT ;  /* 0x000000ff0e00720c */ /* 0x000fe40003f25270 */
[----:B------:R-:W-:Y:S01]  /*3040*/  LOP3.LUT R11, R10, 0x7fffff, RZ, 0xc0, !PT ;  /* 0x007fffff0a0b7812 */ /* 0x000fe200078ec0ff */
[CCC-:B------:R-:W-:Y:S01]  /*3050*/  FFMA.RP R10, R13.reuse, R15.reuse, R12.reuse ;  /* 0x0000000f0d0a7223 */ /* 0x1c0fe2000000800c */
[----:B------:R-:W-:Y:S01]  /*3060*/  FFMA.RM R13, R13, R15, R12 ;  /* 0x0000000f0d0d7223 */ /* 0x000fe2000000400c */
[----:B------:R-:W-:Y:S02]  /*3070*/  IADD3 R12, PT, PT, R14, 0x20, RZ ;  /* 0x000000200e0c7810 */ /* 0x000fe40007ffe0ff */
[----:B------:R-:W-:-:S02]  /*3080*/  LOP3.LUT R11, R11, 0x800000, RZ, 0xfc, !PT ;  /* 0x008000000b0b7812 */ /* 0x000fc400078efcff */
[----:B------:R-:W-:Y:S02]  /*3090*/  IADD3 R14, PT, PT, -R14, RZ, RZ ;  /* 0x000000ff0e0e7210 */ /* 0x000fe40007ffe1ff */
[----:B------:R-:W-:Y:S02]  /*30a0*/  SHF.L.U32 R12, R11, R12, RZ ;  /* 0x0000000c0b0c7219 */ /* 0x000fe400000006ff */
[----:B------:R-:W-:Y:S02]  /*30b0*/  FSETP.NEU.FTZ.AND P0, PT, R10, R13, PT ;  /* 0x0000000d0a00720b */ /* 0x000fe40003f1d000 */
[----:B------:R-:W-:Y:S02]  /*30c0*/  SEL R10, R14, RZ, P2 ;  /* 0x000000ff0e0a7207 */ /* 0x000fe40001000000 */
[----:B------:R-:W-:Y:S02]  /*30d0*/  ISETP.NE.AND P1, PT, R12, RZ, P1 ;  /* 0x000000ff0c00720c */ /* 0x000fe40000f25270 */
[----:B------:R-:W-:-:S02]  /*30e0*/  SHF.R.U32.HI R10, RZ, R10, R11 ;  /* 0x0000000aff0a7219 */ /* 0x000fc4000001160b */
[----:B------:R-:W-:Y:S02]  /*30f0*/  PLOP3.LUT P0, PT, P0, P1, PT, 0xf8, 0x8f ;  /* 0x00000000008f781c */ /* 0x000fe40000703f70 */
[----:B------:R-:W-:Y:S02]  /*3100*/  SHF.R.U32.HI R12, RZ, 0x1, R10 ;  /* 0x00000001ff0c7819 */ /* 0x000fe4000001160a */
[----:B------:R-:W-:-:S04]  /*3110*/  SEL R11, RZ, 0x1, !P0 ;  /* 0x00000001ff0b7807 */ /* 0x000fc80004000000 */
[----:B------:R-:W-:-:S04]  /*3120*/  LOP3.LUT R11, R11, 0x1, R12, 0xf8, !PT ;  /* 0x000000010b0b7812 */ /* 0x000fc800078ef80c */
[----:B------:R-:W-:-:S04]  /*3130*/  LOP3.LUT R11, R11, R10, RZ, 0xc0, !PT ;  /* 0x0000000a0b0b7212 */ /* 0x000fc800078ec0ff */
[----:B------:R-:W-:-:S04]  /*3140*/  IADD3 R11, PT, PT, R12, R11, RZ ;  /* 0x0000000b0c0b7210 */ /* 0x000fc80007ffe0ff */
[----:B------:R-:W-:Y:S01]  /*3150*/  LOP3.LUT R0, R11, R0, RZ, 0xfc, !PT ;  /* 0x000000000b007212 */ /* 0x000fe200078efcff */
[----:B------:R-:W-:Y:S06]  /*3160*/  BRA `(.L_x_28) ;  /* 0x0000000000347947 */ /* 0x000fec0003800000 */
.L_x_27:
[----:B------:R-:W-:-:S04]  /*3170*/  LOP3.LUT R0, R0, 0x80000000, RZ, 0xc0, !PT ;  /* 0x8000000000007812 */ /* 0x000fc800078ec0ff */
[----:B------:R-:W-:Y:S01]  /*3180*/  LOP3.LUT R0, R0, 0x7f800000, RZ, 0xfc, !PT ;  /* 0x7f80000000007812 */ /* 0x000fe200078efcff */
[----:B------:R-:W-:Y:S06]  /*3190*/  BRA `(.L_x_28) ;  /* 0x0000000000287947 */ /* 0x000fec0003800000 */
.L_x_26:
[----:B------:R-:W-:Y:S01]  /*31a0*/  LEA R0, R11, R0, 0x17 ;  /* 0x000000000b007211 */ /* 0x000fe200078eb8ff */
[----:B------:R-:W-:Y:S06]  /*31b0*/  BRA `(.L_x_28) ;  /* 0x0000000000207947 */ /* 0x000fec0003800000 */
.L_x_25:
[----:B------:R-:W-:-:S04]  /*31c0*/  LOP3.LUT R0, R13, 0x80000000, R0, 0x48, !PT ;  /* 0x800000000d007812 */ /* 0x000fc800078e4800 */
[----:B------:R-:W-:Y:S01]  /*31d0*/  LOP3.LUT R0, R0, 0x7f800000, RZ, 0xfc, !PT ;  /* 0x7f80000000007812 */ /* 0x000fe200078efcff */
[----:B------:R-:W-:Y:S06]  /*31e0*/  BRA `(.L_x_28) ;  /* 0x0000000000147947 */ /* 0x000fec0003800000 */
.L_x_24:
[----:B------:R-:W-:Y:S01]  /*31f0*/  LOP3.LUT R0, R13, 0x80000000, R0, 0x48, !PT ;  /* 0x800000000d007812 */ /* 0x000fe200078e4800 */
[----:B------:R-:W-:Y:S06]  /*3200*/  BRA `(.L_x_28) ;  /* 0x00000000000c7947 */ /* 0x000fec0003800000 */
.L_x_23:
[----:B------:R-:W0:Y:S01]  /*3210*/  MUFU.RSQ R0, -QNAN ;  /* 0xffc0000000007908 */ /* 0x000e220000001400 */
[----:B------:R-:W-:Y:S05]  /*3220*/  BRA `(.L_x_28) ;  /* 0x0000000000047947 */ /* 0x000fea0003800000 */
.L_x_22:
[----:B------:R-:W-:-:S07]  /*3230*/  FADD.FTZ R0, R0, R3 ;  /* 0x0000000300007221 */ /* 0x000fce0000010000 */
.L_x_28:
[----:B------:R-:W-:Y:S01]  /*3240*/  HFMA2 R11, -RZ, RZ, 0, 0 ;  /* 0x00000000ff0b7431 */ /* 0x000fe200000001ff */
[----:B------:R-:W-:-:S04]  /*3250*/  MOV R10, R8 ;  /* 0x00000008000a7202 */ /* 0x000fc80000000f00 */
[----:B0-----:R-:W-:Y:S05]  /*3260*/  RET.REL.NODEC R10 `(_Z11log_softmaxPfS_ii) ;  /* 0xffffffcc0a647950 */ /* 0x001fea0003c3ffff */
.L_x_29:
[----:B------:R-:W-:-:S00]  /*3270*/  BRA `(.L_x_29) ;  /* 0xfffffffc00fc7947 */ /* 0x000fc0000383ffff */
[----:B------:R-:W-:-:S00]  /*3280*/  NOP ;  /* 0x0000000000007918 */ /* 0x000fc00000000000 */
[----:B------:R-:W-:-:S00]  /*3290*/  NOP ;  /* 0x0000000000007918 */ /* 0x000fc00000000000 */
[----:B------:R-:W-:-:S00]  /*32a0*/  NOP ;  /* 0x0000000000007918 */ /* 0x000fc00000000000 */
[----:B------:R-:W-:-:S00]  /*32b0*/  NOP ;  /* 0x0000000000007918 */ /* 0x000fc00000000000 */
[----:B------:R-:W-:-:S00]  /*32c0*/  NOP ;  /* 0x0000000000007918 */ /* 0x000fc00000000000 */
[----:B------:R-:W-:-:S00]  /*32d0*/  NOP ;  /* 0x0000000000007918 */ /* 0x000fc00000000000 */
[----:B------:R-:W-:-:S00]  /*32e0*/  NOP ;  /* 0x0000000000007918 */ /* 0x000fc00000000000 */
[----:B------:R-:W-:-:S00]  /*32f0*/  NOP ;  /* 0x0000000000007918 */ /* 0x000fc00000000000 */
.L_x_69:


//--------------------- .text._Z6linearPKfPfS0_S0_iii --------------------------
	.section	.text._Z6linearPKfPfS0_S0_iii,"ax",@progbits
	.align	128
        .global         _Z6linearPKfPfS0_S0_iii
        .type           _Z6linearPKfPfS0_S0_iii,@function
        .size           _Z6linearPKfPfS0_S0_iii,(.L_x_71 - _Z6linearPKfPfS0_S0_iii)
        .other          _Z6linearPKfPfS0_S0_iii,@"STO_CUDA_ENTRY STV_DEFAULT"
_Z6linearPKfPfS0_S0_iii:
.text._Z6linearPKfPfS0_S0_iii:
[----:B------:R-:W-:Y:S01]  /*0000*/  LDC R1, c[0x0][0x37c] ;  /* 0x0000df00ff017b82 */ /* 0x000fe20000000800 */
[----:B------:R-:W0:Y:S07]  /*0010*/  S2R R2, SR_TID.X ;  /* 0x0000000000027919 */ /* 0x000e2e0000002100 */
[----:B------:R-:W0:Y:S08]  /*0020*/  S2UR UR4, SR_CTAID.X ;  /* 0x00000000000479c3 */ /* 0x000e300000002500 */
[----:B------:R-:W0:Y:S08]  /*0030*/  LDC R7, c[0x0][0x360] ;  /* 0x0000d800ff077b82 */ /* 0x000e300000000800 */
[----:B------:R-:W1:Y:S08]  /*0040*/  LDC R0, c[0x0][0x3a8] ;  /* 0x0000ea00ff007b82 */ /* 0x000e700000000800 */
[----:B------:R-:W2:Y:S08]  /*0050*/  S2UR UR13, SR_CTAID.Z ;  /* 0x00000000000d79c3 */ /* 0x000eb00000002700 */
[----:B------:R-:W2:Y:S01]  /*0060*/  LDC R3, c[0x0][0x3a0] ;  /* 0x0000e800ff037b82 */ /* 0x000ea20000000800 */
[----:B0-----:R-:W-:-:S05]  /*0070*/  IMAD R7, R7, UR4, R2 ;  /* 0x0000000407077c24 */ /* 0x001fca000f8e0202 */
[----:B-1----:R-:W-:-:S04]  /*0080*/  ISETP.GE.AND P0, PT, R7, R0, PT ;  /* 0x000000000700720c */ /* 0x002fc80003f06270 */
[----:B--2---:R-:W-:-:S13]  /*0090*/  ISETP.LE.OR P0, PT, R3, UR13, P0 ;  /* 0x0000000d03007c0c */ /* 0x004fda0008703670 */
[----:B------:R-:W-:Y:S05]  /*00a0*/  @P0 EXIT ;  /* 0x000000000000094d */ /* 0x000fea0003800000 */
[----:B------:R-:W0:Y:S01]  /*00b0*/  LDCU UR7, c[0x0][0x3a4] ;  /* 0x00007480ff0777ac */ /* 0x000e220008000800 */
[----:B------:R-:W-:Y:S01]  /*00c0*/  HFMA2 R14, -RZ, RZ, 0, 0 ;  /* 0x00000000ff0e7431 */ /* 0x000fe200000001ff */
[----:B------:R-:W1:Y:S01]  /*00d0*/  LDCU.64 UR14, c[0x0][0x358] ;  /* 0x00006b00ff0e77ac */ /* 0x000e620008000a00 */
[----:B0-----:R-:W-:-:S09]  /*00e0*/  UISETP.GE.AND UP0, UPT, UR7, 0x1, UPT ;  /* 0x000000010700788c */ /* 0x001fd2000bf06270 */
[----:B-1----:R-:W-:Y:S05]  /*00f0*/  BRA.U !UP0, `(.L_x_30) ;  /* 0x0000000908a87547 */ /* 0x002fea000b800000 */
[----:B------:R-:W-:Y:S02]  /*0100*/  UISETP.GE.U32.AND UP1, UPT, UR7, 0x10, UPT ;  /* 0x000000100700788c */ /* 0x000fe4000bf26070 */
[----:B------:R-:W-:Y:S01]  /*0110*/  IMAD R6, R7, UR7, RZ ;  /* 0x0000000707067c24 */ /* 0x000fe2000f8e02ff */
[----:B------:R-:W-:Y:S01]  /*0120*/  ULOP3.LUT UR11, UR7, 0xf, URZ, 0xc0, !UPT ;  /* 0x0000000f070b7892 */ /* 0x000fe2000f8ec0ff */
[----:B------:R-:W-:Y:S01]  /*0130*/  MOV R14, RZ ;  /* 0x000000ff000e7202 */ /* 0x000fe20000000f00 */
[----:B------:R-:W-:Y:S01]  /*0140*/  UIMAD UR10, UR13, UR7, URZ ;  /* 0x000000070d0a72a4 */ /* 0x000fe2000f8e02ff */
[----:B------:R-:W-:Y:S01]  /*0150*/  MOV R9, RZ ;  /* 0x000000ff00097202 */ /* 0x000fe20000000f00 */
[----:B------:R-:W-:Y:S02]  /*0160*/  UISETP.NE.AND UP0, UPT, UR11, URZ, UPT ;  /* 0x000000ff0b00728c */ /* 0x000fe4000bf05270 */
[----:B------:R-:W-:Y:S09]  /*0170*/  BRA.U !UP1, `(.L_x_31) ;  /* 0x00000005091c7547 */ /* 0x000ff2000b800000 */
[----:B------:R-:W0:Y:S01]  /*0180*/  LDCU.64 UR4, c[0x0][0x380] ;  /* 0x00007000ff0477ac */ /* 0x000e220008000a00 */
[----:B------:R-:W-:Y:S02]  /*0190*/  MOV R14, RZ ;  /* 0x000000ff000e7202 */ /* 0x000fe40000000f00 */
[----:B------:R-:W-:Y:S01]  /*01a0*/  MOV R8, R6 ;  /* 0x0000000600087202 */ /* 0x000fe20000000f00 */
[----:B------:R-:W1:Y:S01]  /*01b0*/  LDCU.64 UR8, c[0x0][0x390] ;  /* 0x00007200ff0877ac */ /* 0x000e620008000a00 */
[----:B------:R-:W-:-:S06]  /*01c0*/  ULOP3.LUT UR12, UR7, 0x7ffffff0, URZ, 0xc0, !UPT ;  /* 0x7ffffff0070c7892 */ /* 0x000fcc000f8ec0ff */
[----:B------:R-:W-:Y:S01]  /*01d0*/  MOV R9, UR12 ;  /* 0x0000000c00097c02 */ /* 0x000fe20008000f00 */
[----:B0-----:R-:W-:-:S04]  /*01e0*/  UIMAD.WIDE.U32 UR4, UR10, 0x4, UR4 ;  /* 0x000000040a0478a5 */ /* 0x001fc8000f8e0004 */
[----:B------:R-:W-:Y:S02]  /*01f0*/  UIADD3 UR16, UP1, UPT, UR4, 0x20, URZ ;  /* 0x0000002004107890 */ /* 0x000fe4000ff3e0ff */
[----:B-1----:R-:W-:Y:S02]  /*0200*/  UIADD3 UR4, UP2, UPT, UR8, 0x20, URZ ;  /* 0x0000002008047890 */ /* 0x002fe4000ff5e0ff */
[----:B------:R-:W-:Y:S02]  /*0210*/  UIADD3.X UR6, UPT, UPT, URZ, UR5, URZ, UP1, !UPT ;  /* 0x00000005ff067290 */ /* 0x000fe40008ffe4ff */
[----:B------:R-:W-:Y:S01]  /*0220*/  MOV R2, UR16 ;  /* 0x0000001000027c02 */ /* 0x000fe20008000f00 */
[----:B------:R-:W-:Y:S02]  /*0230*/  UIADD3 UR8, UPT, UPT, -UR12, URZ, URZ ;  /* 0x000000ff0c087290 */ /* 0x000fe4000fffe1ff */
[----:B------:R-:W-:Y:S01]  /*0240*/  UIADD3.X UR5, UPT, UPT, URZ, UR9, URZ, UP2, !UPT ;  /* 0x00000009ff057290 */ /* 0x000fe200097fe4ff */
[----:B------:R-:W-:-:S11]  /*0250*/  MOV R3, UR6 ;  /* 0x0000000600037c02 */ /* 0x000fd60008000f00 */
.L_x_32:
[----:B------:R-:W-:Y:S01]  /*0260*/  MOV R4, UR4 ;  /* 0x0000000400047c02 */ /* 0x000fe20008000f00 */
[----:B------:R-:W2:Y:S01]  /*0270*/  LDG.E R15, desc[UR14][R2.64+-0x20] ;  /* 0xffffe00e020f7981 */ /* 0x000ea2000c1e1900 */
[----:B------:R-:W-:-:S03]  /*0280*/  MOV R5, UR5 ;  /* 0x0000000500057c02 */ /* 0x000fc60008000f00 */
[----:B------:R-:W3:Y:S01]  /*0290*/  LDG.E R17, desc[UR14][R2.64+-0x1c] ;  /* 0xffffe40e02117981 */ /* 0x000ee2000c1e1900 */
[----:B------:R-:W-:-:S03]  /*02a0*/  IMAD.WIDE R4, R8, 0x4, R4 ;  /* 0x0000000408047825 */ /* 0x000fc600078e0204 */
[----:B------:R-:W4:Y:S04]  /*02b0*/  LDG.E R19, desc[UR14][R2.64+-0x18] ;  /* 0xffffe80e02137981 */ /* 0x000f28000c1e1900 */
[----:B------:R-:W2:Y:S04]  /*02c0*/  LDG.E R16, desc[UR14][R4.64+-0x20] ;  /* 0xffffe00e04107981 */ /* 0x000ea8000c1e1900 */
[----:B------:R-:W3:Y:S04]  /*02d0*/  LDG.E R24, desc[UR14][R4.64+-0x1c] ;  /* 0xffffe40e04187981 */ /* 0x000ee8000c1e1900 */
        /* <DEDUP_REMOVED lines=10> */
[----:B------:R-:W5:Y:S01]  /*0380*/  LDG.E R26, desc[UR14][R2.64+0x1c] ;  /* 0x00001c0e021a7981 */ /* 0x000f62000c1e1900 */
[----:B--2---:R-:W-:-:S03]  /*0390*/  FFMA R16, R15, R16, R14 ;  /* 0x000000100f107223 */ /* 0x004fc6000000000e */
[----:B------:R-:W2:Y:S01]  /*03a0*/  LDG.E R15, desc[UR14][R2.64+-0x4] ;  /* 0xfffffc0e020f7981 */ /* 0x000ea2000c1e1900 */
[----:B---3--:R-:W-:-:S03]  /*03b0*/  FFMA R24, R17, R24, R16 ;  /* 0x0000001811187223 */ /* 0x008fc60000000010 */
[----:B------:R-:W2:Y:S01]  /*03c0*/  LDG.E R14, desc[UR14][R4.64+-0x4] ;  /* 0xfffffc0e040e7981 */ /* 0x000ea2000c1e1900 */
[----:B----4-:R-:W-:-:S03]  /*03d0*/  FFMA R25, R19, R18, R24 ;  /* 0x0000001213197223 */ /* 0x010fc60000000018 */
[----:B------:R-:W3:Y:S04]  /*03e0*/  LDG.E R16, desc[UR14][R2.64] ;  /* 0x0000000e02107981 */ /* 0x000ee8000c1e1900 */
[----:B------:R-:W3:Y:S01]  /*03f0*/  LDG.E R17, desc[UR14][R4.64] ;  /* 0x0000000e04117981 */ /* 0x000ee2000c1e1900 */
[----:B-----5:R-:W-:-:S03]  /*0400*/  FFMA R25, R20, R21, R25 ;  /* 0x0000001514197223 */ /* 0x020fc60000000019 */
[----:B------:R-:W4:Y:S04]  /*0410*/  LDG.E R18, desc[UR14][R2.64+0x4] ;  /* 0x0000040e02127981 */ /* 0x000f28000c1e1900 */
[----:B------:R-:W4:Y:S01]  /*0420*/  LDG.E R19, desc[UR14][R4.64+0x4] ;  /* 0x0000040e04137981 */ /* 0x000f22000c1e1900 */
[----:B------:R-:W-:-:S03]  /*0430*/  FFMA R25, R22, R23, R25 ;  /* 0x0000001716197223 */ /* 0x000fc60000000019 */
[----:B------:R-:W5:Y:S04]  /*0440*/  LDG.E R20, desc[UR14][R2.64+0x8] ;  /* 0x0000080e02147981 */ /* 0x000f68000c1e1900 */
[----:B------:R-:W5:Y:S01]  /*0450*/  LDG.E R21, desc[UR14][R4.64+0x8] ;  /* 0x0000080e04157981 */ /* 0x000f62000c1e1900 */
[----:B------:R-:W-:-:S03]  /*0460*/  FFMA R25, R10, R11, R25 ;  /* 0x0000000b0a197223 */ /* 0x000fc60000000019 */
[----:B------:R-:W5:Y:S04]  /*0470*/  LDG.E R22, desc[UR14][R2.64+0xc] ;  /* 0x00000c0e02167981 */ /* 0x000f68000c1e1900 */
[----:B------:R-:W5:Y:S04]  /*0480*/  LDG.E R23, desc[UR14][R4.64+0xc] ;  /* 0x00000c0e04177981 */ /* 0x000f68000c1e1900 */
[----:B------:R-:W5:Y:S01]  /*0490*/  LDG.E R10, desc[UR14][R2.64+0x10] ;  /* 0x0000100e020a7981 */ /* 0x000f62000c1e1900 */
[----:B------:R-:W-:-:S03]  /*04a0*/  FFMA R28, R12, R13, R25 ;  /* 0x0000000d0c1c7223 */ /* 0x000fc60000000019 */
[----:B------:R-:W5:Y:S04]  /*04b0*/  LDG.E R11, desc[UR14][R4.64+0x10] ;  /* 0x0000100e040b7981 */ /* 0x000f68000c1e1900 */
[----:B------:R-:W5:Y:S04]  /*04c0*/  LDG.E R24, desc[UR14][R2.64+0x14] ;  /* 0x0000140e02187981 */ /* 0x000f68000c1e1900 */
[----:B------:R-:W5:Y:S04]  /*04d0*/  LDG.E R25, desc[UR14][R4.64+0x14] ;  /* 0x0000140e04197981 */ /* 0x000f68000c1e1900 */
[----:B------:R0:W5:Y:S04]  /*04e0*/  LDG.E R13, desc[UR14][R2.64+0x18] ;  /* 0x0000180e020d7981 */ /* 0x000168000c1e1900 */
[----:B------:R-:W5:Y:S01]  /*04f0*/  LDG.E R12, desc[UR14][R4.64+0x18] ;  /* 0x0000180e040c7981 */ /* 0x000f62000c1e1900 */
[----:B------:R-:W-:-:S04]  /*0500*/  UIADD3 UR8, UPT, UPT, UR8, 0x10, URZ ;  /* 0x0000001008087890 */ /* 0x000fc8000fffe0ff */
[----:B------:R-:W-:Y:S01]  /*0510*/  UISETP.NE.AND UP1, UPT, UR8, URZ, UPT ;  /* 0x000000ff0800728c */ /* 0x000fe2000bf25270 */
[----:B0-----:R-:W-:Y:S02]  /*0520*/  IADD3 R2, P0, PT, R2, 0x40, RZ ;  /* 0x0000004002027810 */ /* 0x001fe40007f1e0ff */
[----:B------:R-:W-:Y:S02]  /*0530*/  IADD3 R8, PT, PT, R8, 0x10, RZ ;  /* 0x0000001008087810 */ /* 0x000fe40007ffe0ff */
[----:B------:R-:W-:Y:S01]  /*0540*/  IADD3.X R3, PT, PT, RZ, R3, RZ, P0, !PT ;  /* 0x00000003ff037210 */ /* 0x000fe200007fe4ff */
[----:B--2---:R-:W-:-:S04]  /*0550*/  FFMA R15, R15, R14, R28 ;  /* 0x0000000e0f0f7223 */ /* 0x004fc8000000001c */
[----:B---3--:R-:W-:-:S04]  /*0560*/  FFMA R15, R16, R17, R15 ;  /* 0x00000011100f7223 */ /* 0x008fc8000000000f */
[----:B----4-:R-:W-:-:S04]  /*0570*/  FFMA R15, R18, R19, R15 ;  /* 0x00000013120f7223 */ /* 0x010fc8000000000f */
[----:B-----5:R-:W-:-:S04]  /*0580*/  FFMA R15, R20, R21, R15 ;  /* 0x00000015140f7223 */ /* 0x020fc8000000000f */
[----:B------:R-:W-:-:S04]  /*0590*/  FFMA R15, R22, R23, R15 ;  /* 0x00000017160f7223 */ /* 0x000fc8000000000f */
[----:B------:R-:W-:-:S04]  /*05a0*/  FFMA R11, R10, R11, R15 ;  /* 0x0000000b0a0b7223 */ /* 0x000fc8000000000f */
[----:B------:R-:W-:-:S04]  /*05b0*/  FFMA R24, R24, R25, R11 ;  /* 0x0000001918187223 */ /* 0x000fc8000000000b */
[----:B------:R-:W-:-:S04]  /*05c0*/  FFMA R13, R13, R12, R24 ;  /* 0x0000000c0d0d7223 */ /* 0x000fc80000000018 */
[----:B------:R-:W-:Y:S01]  /*05d0*/  FFMA R14, R26, R27, R13 ;  /* 0x0000001b1a0e7223 */ /* 0x000fe2000000000d */
[----:B------:R-:W-:Y:S06]  /*05e0*/  BRA.U UP1, `(.L_x_32) ;  /* 0xfffffffd011c7547 */ /* 0x000fec000b83ffff */
.L_x_31:
[----:B------:R-:W-:Y:S05]  /*05f0*/  BRA.U !UP0, `(.L_x_30) ;  /* 0x0000000508687547 */ /* 0x000fea000b800000 */
[----:B------:R-:W-:Y:S02]  /*0600*/  UISETP.GE.U32.AND UP0, UPT, UR11, 0x8, UPT ;  /* 0x000000080b00788c */ /* 0x000fe4000bf06070 */
[----:B------:R-:W-:-:S04]  /*0610*/  ULOP3.LUT UR5, UR7, 0x7, URZ, 0xc0, !UPT ;  /* 0x0000000707057892 */ /* 0x000fc8000f8ec0ff */
[----:B------:R-:W-:-:S03]  /*0620*/  UISETP.NE.AND UP1, UPT, UR5, URZ, UPT ;  /* 0x000000ff0500728c */ /* 0x000fc6000bf25270 */
[----:B------:R-:W-:Y:S08]  /*0630*/  BRA.U !UP0, `(.L_x_33) ;  /* 0x0000000108907547 */ /* 0x000ff0000b800000 */
[----:B------:R-:W0:Y:S01]  /*0640*/  LDC.64 R10, c[0x0][0x380] ;  /* 0x0000e000ff0a7b82 */ /* 0x000e220000000a00 */
[C---:B------:R-:W-:Y:S02]  /*0650*/  IADD3 R13, PT, PT, R9.reuse, UR10, RZ ;  /* 0x0000000a090d7c10 */ /* 0x040fe4000fffe0ff */
[----:B------:R-:W-:Y:S02]  /*0660*/  IADD3 R8, P0, PT, R9, UR10, RZ ;  /* 0x0000000a09087c10 */ /* 0x000fe4000ff1e0ff */
[----:B------:R-:W-:Y:S02]  /*0670*/  IADD3 R15, PT, PT, R6, R9, RZ ;  /* 0x00000009060f7210 */ /* 0x000fe40007ffe0ff */
[----:B------:R-:W-:Y:S01]  /*0680*/  IADD3.X R12, PT, PT, RZ, RZ, RZ, P0, !PT ;  /* 0x000000ffff0c7210 */ /* 0x000fe200007fe4ff */
[----:B------:R-:W1:Y:S08]  /*0690*/  LDC.64 R2, c[0x0][0x380] ;  /* 0x0000e000ff027b82 */ /* 0x000e700000000a00 */
[----:B------:R-:W2:Y:S01]  /*06a0*/  LDC.64 R4, c[0x0][0x390] ;  /* 0x0000e400ff047b82 */ /* 0x000ea20000000a00 */
[----:B0-----:R-:W-:Y:S01]  /*06b0*/  IMAD.WIDE.U32 R10, R13, 0x4, R10 ;  /* 0x000000040d0a7825 */ /* 0x001fe200078e000a */
[----:B-1----:R-:W-:-:S04]  /*06c0*/  LEA R2, P0, R8, R2, 0x2 ;  /* 0x0000000208027211 */ /* 0x002fc800078010ff */
[----:B------:R-:W-:Y:S01]  /*06d0*/  LEA.HI.X R3, R8, R3, R12, 0x2, P0 ;  /* 0x0000000308037211 */ /* 0x000fe200000f140c */
[----:B--2---:R-:W-:-:S04]  /*06e0*/  IMAD.WIDE R4, R15, 0x4, R4 ;  /* 0x000000040f047825 */ /* 0x004fc800078e0204 */
[----:B------:R-:W2:Y:S04]  /*06f0*/  LDG.E R18, desc[UR14][R2.64+0x4] ;  /* 0x0000040e02127981 */ /* 0x000ea8000c1e1900 */
[----:B------:R-:W3:Y:S04]  /*0700*/  LDG.E R15, desc[UR14][R10.64] ;  /* 0x0000000e0a0f7981 */ /* 0x000ee8000c1e1900 */
[----:B------:R-:W3:Y:S04]  /*0710*/  LDG.E R16, desc[UR14][R4.64] ;  /* 0x0000000e04107981 */ /* 0x000ee8000c1e1900 */
[----:B------:R-:W2:Y:S04]  /*0720*/  LDG.E R17, desc[UR14][R4.64+0x4] ;  /* 0x0000040e04117981 */ /* 0x000ea8000c1e1900 */
        /* <DEDUP_REMOVED lines=12> */
[----:B------:R-:W-:Y:S01]  /*07f0*/  IADD3 R9, PT, PT, R9, 0x8, RZ ;  /* 0x0000000809097810 */ /* 0x000fe20007ffe0ff */
[----:B---3--:R-:W-:-:S04]  /*0800*/  FFMA R15, R15, R16, R14 ;  /* 0x000000100f0f7223 */ /* 0x008fc8000000000e */
[----:B--2---:R-:W-:-:S04]  /*0810*/  FFMA R15, R18, R17, R15 ;  /* 0x00000011120f7223 */ /* 0x004fc8000000000f */
[----:B----4-:R-:W-:-:S04]  /*0820*/  FFMA R15, R20, R19, R15 ;  /* 0x00000013140f7223 */ /* 0x010fc8000000000f */
[----:B-----5:R-:W-:-:S04]  /*0830*/  FFMA R15, R22, R21, R15 ;  /* 0x00000015160f7223 */ /* 0x020fc8000000000f */
[----:B------:R-:W-:-:S04]  /*0840*/  FFMA R15, R24, R23, R15 ;  /* 0x00000017180f7223 */ /* 0x000fc8000000000f */
[----:B------:R-:W-:-:S04]  /*0850*/  FFMA R13, R12, R13, R15 ;  /* 0x0000000d0c0d7223 */ /* 0x000fc8000000000f */
[----:B------:R-:W-:-:S04]  /*0860*/  FFMA R11, R8, R11, R13 ;  /* 0x0000000b080b7223 */ /* 0x000fc8000000000d */
[----:B------:R-:W-:-:S07]  /*0870*/  FFMA R14, R26, R10, R11 ;  /* 0x0000000a1a0e7223 */ /* 0x000fce000000000b */
.L_x_33:
        /* <DEDUP_REMOVED lines=12> */
[----:B0-----:R-:W-:-:S06]  /*0940*/  IMAD.WIDE.U32 R10, R11, 0x4, R4 ;  /* 0x000000040b0a7825 */ /* 0x001fcc00078e0004 */
[----:B------:R-:W3:Y:S01]  /*0950*/  LDG.E R11, desc[UR14][R10.64] ;  /* 0x0000000e0a0b7981 */ /* 0x000ee2000c1e1900 */
[----:B-1----:R-:W-:-:S04]  /*0960*/  LEA R2, P0, R8, R2, 0x2 ;  /* 0x0000000208027211 */ /* 0x002fc800078010ff */
[----:B------:R-:W-:Y:S01]  /*0970*/  LEA.HI.X R3, R8, R3, R16, 0x2, P0 ;  /* 0x0000000308037211 */ /* 0x000fe200000f1410 */
[----:B--2---:R-:W-:-:S04]  /*0980*/  IMAD.WIDE R4, R15, 0x4, R12 ;  /* 0x000000040f047825 */ /* 0x004fc800078e020c */
[----:B------:R-:W2:Y:S04]  /*0990*/  LDG.E R17, desc[UR14][R2.64+0xc] ;  /* 0x00000c0e02117981 */ /* 0x000ea8000c1e1900 */
[----:B------:R-:W3:Y:S04]  /*09a0*/  LDG.E R8, desc[UR14][R4.64] ;  /* 0x0000000e04087981 */ /* 0x000ee8000c1e1900 */
[----:B------:R-:W4:Y:S04]  /*09b0*/  LDG.E R12, desc[UR14][R4.64+0x4] ;  /* 0x0000040e040c7981 */ /* 0x000f28000c1e1900 */
[----:B------:R-:W4:Y:S04]  /*09c0*/  LDG.E R13, desc[UR14][R2.64+0x4] ;  /* 0x0000040e020d7981 */ /* 0x000f28000c1e1900 */
[----:B------:R-:W5:Y:S04]  /*09d0*/  LDG.E R16, desc[UR14][R4.64+0x8] ;  /* 0x0000080e04107981 */ /* 0x000f68000c1e1900 */
[----:B------:R-:W5:Y:S04]  /*09e0*/  LDG.E R15, desc[UR14][R2.64+0x8] ;  /* 0x0000080e020f7981 */ /* 0x000f68000c1e1900 */
[----:B------:R-:W2:Y:S01]  /*09f0*/  LDG.E R18, desc[UR14][R4.64+0xc] ;  /* 0x00000c0e04127981 */ /* 0x000ea2000c1e1900 */
[----:B------:R-:W-:Y:S01]  /*0a00*/  IADD3 R9, PT, PT, R9, 0x4, RZ ;  /* 0x0000000409097810 */ /* 0x000fe20007ffe0ff */
[----:B---3--:R-:W-:-:S04]  /*0a10*/  FFMA R8, R11, R8, R14 ;  /* 0x000000080b087223 */ /* 0x008fc8000000000e */
[----:B----4-:R-:W-:-:S04]  /*0a20*/  FFMA R8, R13, R12, R8 ;  /* 0x0000000c0d087223 */ /* 0x010fc80000000008 */
[----:B-----5:R-:W-:-:S04]  /*0a30*/  FFMA R8, R15, R16, R8 ;  /* 0x000000100f087223 */ /* 0x020fc80000000008 */
[----:B--2---:R-:W-:-:S07]  /*0a40*/  FFMA R14, R17, R18, R8 ;  /* 0x00000012110e7223 */ /* 0x004fce0000000008 */
.L_x_34:
[----:B------:R-:W-:Y:S05]  /*0a50*/  BRA.U !UP1, `(.L_x_30) ;  /* 0x0000000109507547 */ /* 0x000fea000b800000 */
[----:B------:R-:W0:Y:S01]  /*0a60*/  LDC.64 R4, c[0x0][0x380] ;  /* 0x0000e000ff047b82 */ /* 0x000e220000000a00 */
[----:B------:R-:W-:Y:S01]  /*0a70*/  IADD3 R11, PT, PT, R9, UR10, RZ ;  /* 0x0000000a090b7c10 */ /* 0x000fe2000fffe0ff */
[----:B------:R-:W-:-:S06]  /*0a80*/  UIADD3 UR4, UPT, UPT, -UR4, URZ, URZ ;  /* 0x000000ff04047290 */ /* 0x000fcc000fffe1ff */
[----:B------:R-:W1:Y:S01]  /*0a90*/  LDC.64 R2, c[0x0][0x390] ;  /* 0x0000e400ff027b82 */ /* 0x000e620000000a00 */
[----:B0-----:R-:W-:Y:S01]  /*0aa0*/  IMAD.WIDE.U32 R4, R11, 0x4, R4 ;  /* 0x000000040b047825 */ /* 0x001fe200078e0004 */
[----:B------:R-:W-:Y:S02]  /*0ab0*/  IADD3 R11, PT, PT, R6, R9, RZ ;  /* 0x00000009060b7210 */ /* 0x000fe40007ffe0ff */
[----:B------:R-:W-:Y:S02]  /*0ac0*/  MOV R6, R4 ;  /* 0x0000000400067202 */ /* 0x000fe40000000f00 */
[----:B------:R-:W-:-:S07]  /*0ad0*/  MOV R13, R5 ;  /* 0x00000005000d7202 */ /* 0x000fce0000000f00 */
.L_x_35:
[----:B-1----:R-:W-:Y:S01]  /*0ae0*/  IMAD.WIDE R4, R11, 0x4, R2 ;  /* 0x000000040b047825 */ /* 0x002fe200078e0202 */
[----:B------:R-:W-:Y:S02]  /*0af0*/  MOV R9, R13 ;  /* 0x0000000d00097202 */ /* 0x000fe40000000f00 */
[----:B------:R-:W-:-:S03]  /*0b00*/  MOV R8, R6 ;  /* 0x0000000600087202 */ /* 0x000fc60000000f00 */
[----:B------:R-:W2:Y:S04]  /*0b10*/  LDG.E R4, desc[UR14][R4.64] ;  /* 0x0000000e04047981 */ /* 0x000ea8000c1e1900 */
[----:B------:R-:W2:Y:S01]  /*0b20*/  LDG.E R9, desc[UR14][R8.64] ;  /* 0x0000000e08097981 */ /* 0x000ea2000c1e1900 */
[----:B------:R-:W-:Y:S01]  /*0b30*/  UIADD3 UR4, UPT, UPT, UR4, 0x1, URZ ;  /* 0x0000000104047890 */ /* 0x000fe2000fffe0ff */
[----:B------:R-:W-:Y:S02]  /*0b40*/  IADD3 R6, P0, PT, R6, 0x4, RZ ;  /* 0x0000000406067810 */ /* 0x000fe40007f1e0ff */
[----:B------:R-:W-:Y:S01]  /*0b50*/  IADD3 R11, PT, PT, R11, 0x1, RZ ;  /* 0x000000010b0b7810 */ /* 0x000fe20007ffe0ff */
[----:B------:R-:W-:Y:S01]  /*0b60*/  UISETP.NE.AND UP0, UPT, UR4, URZ, UPT ;  /* 0x000000ff0400728c */ /* 0x000fe2000bf05270 */
[----:B------:R-:W-:Y:S01]  /*0b70*/  IADD3.X R13, PT, PT, RZ, R13, RZ, P0, !PT ;  /* 0x0000000dff0d7210 */ /* 0x000fe200007fe4ff */
[----:B--2---:R-:W-:-:S07]  /*0b80*/  FFMA R14, R9, R4, R14 ;  /* 0x00000004090e7223 */ /* 0x004fce000000000e */
[----:B------:R-:W-:Y:S05]  /*0b90*/  BRA.U UP0, `(.L_x_35) ;  /* 0xfffffffd00d07547 */ /* 0x000fea000b83ffff */
.L_x_30:
[----:B------:R-:W0:Y:S08]  /*0ba0*/  LDC.64 R2, c[0x0][0x398] ;  /* 0x0000e600ff027b82 */ /* 0x000e300000000a00 */
[----:B------:R-:W1:Y:S01]  /*0bb0*/  LDC.64 R4, c[0x0][0x388] ;  /* 0x0000e200ff047b82 */ /* 0x000e620000000a00 */
[----:B0-----:R-:W-:-:S06]  /*0bc0*/  IMAD.WIDE R2, R7, 0x4, R2 ;  /* 0x0000000407027825 */ /* 0x001fcc00078e0202 */
[----:B------:R-:W2:Y:S01]  /*0bd0*/  LDG.E R3, desc[UR14][R2.64] ;  /* 0x0000000e02037981 */ /* 0x000ea2000c1e1900 */
[----:B------:R-:W-:-:S04]  /*0be0*/  IMAD R7, R0, UR13, R7 ;  /* 0x0000000d00077c24 */ /* 0x000fc8000f8e0207 */
[----:B-1----:R-:W-:-:S04]  /*0bf0*/  IMAD.WIDE R4, R7, 0x4, R4 ;  /* 0x0000000407047825 */ /* 0x002fc800078e0204 */
[----:B--2---:R-:W-:-:S05]  /*0c00*/  FADD R7, R3, R14 ;  /* 0x0000000e03077221 */ /* 0x004fca0000000000 */
[----:B------:R-:W-:Y:S01]  /*0c10*/  STG.E desc[UR14][R4.64], R7 ;  /* 0x0000000704007986 */ /* 0x000fe2000c10190e */
[----:B------:R-:W-:Y:S05]  /*0c20*/  EXIT ;  /* 0x000000000000794d */ /* 0x000fea0003800000 */
.L_x_36:
        /* <DEDUP_REMOVED lines=13> */
.L_x_71:


//--------------------- .text._Z9maxpool2dPKfPfiiii --------------------------
	.section	.text._Z9maxpool2dPKfPfiiii,"ax",@progbits
	.align	128
        .global         _Z9maxpool2dPKfPfiiii
        .type           _Z9maxpool2dPKfPfiiii,@function
        .size           _Z9maxpool2dPKfPfiiii,(.L_x_72 - _Z9maxpool2dPKfPfiiii)
        .other          _Z9maxpool2dPKfPfiiii,@"STO_CUDA_ENTRY STV_DEFAULT"
_Z9maxpool2dPKfPfiiii:
.text._Z9maxpool2dPKfPfiiii:
[----:B------:R-:W-:Y:S08]  /*0000*/  LDC R1, c[0x0][0x37c] ;  /* 0x0000df00ff017b82 */ /* 0x000ff00000000800 */
[----:B------:R-:W0:Y:S01]  /*0010*/  LDC.64 R6, c[0x0][0x398] ;  /* 0x0000e600ff067b82 */ /* 0x000e220000000a00 */
[----:B------:R-:W1:Y:S07]  /*0020*/  S2R R11, SR_TID.Y ;  /* 0x00000000000b7919 */ /* 0x000e6e0000002200 */
[----:B------:R-:W2:Y:S08]  /*0030*/  S2UR UR4, SR_CTAID.X ;  /* 0x00000000000479c3 */ /* 0x000eb00000002500 */
[----:B------:R-:W1:Y:S01]  /*0040*/  S2UR UR5, SR_CTAID.Y ;  /* 0x00000000000579c3 */ /* 0x000e620000002600 */
[----:B0-----:R-:W-:-:S07]  /*0050*/  IABS R9, R7 ;  /* 0x0000000700097213 */ /* 0x001fce0000000000 */
[----:B------:R-:W0:Y:S01]  /*0060*/  S2UR UR9, SR_CTAID.Z ;  /* 0x00000000000979c3 */ /* 0x000e220000002700 */
[----:B------:R-:W3:Y:S08]  /*0070*/  I2F.RP R0, R9 ;  /* 0x0000000900007306 */ /* 0x000ef00000209400 */
[----:B---3--:R-:W3:Y:S02]  /*0080*/  MUFU.RCP R0, R0 ;  /* 0x0000000000007308 */ /* 0x008ee40000001000 */
[----:B---3--:R-:W-:-:S06]  /*0090*/  IADD3 R2, PT, PT, R0, 0xffffffe, RZ ;  /* 0x0ffffffe00027810 */ /* 0x008fcc0007ffe0ff */
[----:B------:R3:W4:Y:S02]  /*00a0*/  F2I.FTZ.U32.TRUNC.NTZ R3, R2 ;  /* 0x0000000200037305 */ /* 0x000724000021f000 */
[----:B---3--:R-:W-:Y:S02]  /*00b0*/  HFMA2 R2, -RZ, RZ, 0, 0 ;  /* 0x00000000ff027431 */ /* 0x008fe400000001ff */
[----:B----4-:R-:W-:-:S04]  /*00c0*/  IMAD.MOV R4, RZ, RZ, -R3 ;  /* 0x000000ffff047224 */ /* 0x010fc800078e0a03 */
[----:B------:R-:W-:Y:S01]  /*00d0*/  IMAD R5, R4, R9, RZ ;  /* 0x0000000904057224 */ /* 0x000fe200078e02ff */
[----:B------:R-:W-:Y:S02]  /*00e0*/  IABS R4, R6 ;  /* 0x0000000600047213 */ /* 0x000fe40000000000 */
[----:B------:R-:W-:Y:S01]  /*00f0*/  LOP3.LUT R6, R6, R7, RZ, 0x3c, !PT ;  /* 0x0000000706067212 */ /* 0x000fe200078e3cff */
[----:B------:R-:W-:-:S03]  /*0100*/  IMAD.HI.U32 R3, R3, R5, R2 ;  /* 0x0000000503037227 */ /* 0x000fc600078e0002 */
[----:B------:R-:W-:-:S03]  /*0110*/  ISETP.GE.AND P1, PT, R6, RZ, PT ;  /* 0x000000ff0600720c */ /* 0x000fc60003f26270 */
[----:B------:R-:W-:Y:S02]  /*0120*/  IMAD.HI.U32 R5, R3, R4, RZ ;  /* 0x0000000403057227 */ /* 0x000fe400078e00ff */
[----:B------:R-:W2:Y:S02]  /*0130*/  S2R R3, SR_TID.X ;  /* 0x0000000000037919 */ /* 0x000ea40000002100 */
[----:B------:R-:W-:-:S04]  /*0140*/  IMAD.MOV R0, RZ, RZ, -R5 ;  /* 0x000000ffff007224 */ /* 0x000fc800078e0a05 */
[C---:B------:R-:W-:Y:S02]  /*0150*/  IMAD R0, R9.reuse, R0, R4 ;  /* 0x0000000009007224 */ /* 0x040fe400078e0204 */
[----:B------:R-:W2:Y:S03]  /*0160*/  LDC R4, c[0x0][0x360] ;  /* 0x0000d800ff047b82 */ /* 0x000ea60000000800 */
[----:B------:R-:W-:-:S05]  /*0170*/  ISETP.GT.U32.AND P2, PT, R9, R0, PT ;  /* 0x000000000900720c */ /* 0x000fca0003f44070 */
[----:B------:R-:W1:Y:S08]  /*0180*/  LDC R2, c[0x0][0x364] ;  /* 0x0000d900ff027b82 */ /* 0x000e700000000800 */
[----:B------:R-:W-:Y:S01]  /*0190*/  @!P2 IADD3 R0, PT, PT, R0, -R9, RZ ;  /* 0x800000090000a210 */ /* 0x000fe20007ffe0ff */
[----:B------:R-:W-:Y:S01]  /*01a0*/  @!P2 VIADD R5, R5, 0x1 ;  /* 0x000000010505a836 */ /* 0x000fe20000000000 */
[----:B------:R-:W-:-:S02]  /*01b0*/  ISETP.NE.AND P2, PT, R7, RZ, PT ;  /* 0x000000ff0700720c */ /* 0x000fc40003f45270 */
[----:B------:R-:W-:Y:S02]  /*01c0*/  ISETP.GE.U32.AND P0, PT, R0, R9, PT ;  /* 0x000000090000720c */ /* 0x000fe40003f06070 */
[----:B------:R-:W0:Y:S01]  /*01d0*/  LDC.64 R8, c[0x0][0x390] ;  /* 0x0000e400ff087b82 */ /* 0x000e220000000a00 */
[----:B--2---:R-:W-:Y:S02]  /*01e0*/  IMAD R4, R4, UR4, R3 ;  /* 0x0000000404047c24 */ /* 0x004fe4000f8e0203 */
[----:B-1----:R-:W-:-:S08]  /*01f0*/  IMAD R0, R2, UR5, R11 ;  /* 0x0000000502007c24 */ /* 0x002fd0000f8e020b */
[----:B------:R-:W-:Y:S02]  /*0200*/  @P0 IADD3 R5, PT, PT, R5, 0x1, RZ ;  /* 0x0000000105050810 */ /* 0x000fe40007ffe0ff */
[----:B------:R-:W-:-:S03]  /*0210*/  VIMNMX R2, PT, PT, R4, R0, !PT ;  /* 0x0000000004027248 */ /* 0x000fc60007fe0100 */
[----:B------:R-:W-:Y:S01]  /*0220*/  @!P1 IMAD.MOV R5, RZ, RZ, -R5 ;  /* 0x000000ffff059224 */ /* 0x000fe200078e0a05 */
[----:B------:R-:W-:-:S04]  /*0230*/  @!P2 LOP3.LUT R5, RZ, R7, RZ, 0x33, !PT ;  /* 0x00000007ff05a212 */ /* 0x000fc800078e33ff */
[----:B------:R-:W-:-:S04]  /*0240*/  ISETP.GE.AND P0, PT, R2, R5, PT ;  /* 0x000000050200720c */ /* 0x000fc80003f06270 */
[----:B0-----:R-:W-:-:S04]  /*0250*/  ISETP.LE.OR P0, PT, R8, UR9, P0 ;  /* 0x0000000908007c0c */ /* 0x001fc80008703670 */
[----:B------:R-:W-:-:S13]  /*0260*/  ISETP.LT.OR P0, PT, R9, 0x1, P0 ;  /* 0x000000010900780c */ /* 0x000fda0000701670 */
[----:B------:R-:W-:Y:S05]  /*0270*/  @P0 EXIT ;  /* 0x000000000000094d */ /* 0x000fea0003800000 */
[----:B------:R-:W-:Y:S01]  /*0280*/  ISETP.GE.AND P0, PT, R7, 0x1, PT ;  /* 0x000000010700780c */ /* 0x000fe20003f06270 */
[----:B------:R-:W0:-:S12]  /*0290*/  LDCU.64 UR10, c[0x0][0x358] ;  /* 0x00006b00ff0a77ac */ /* 0x000e180008000a00 */
[----:B------:R-:W-:Y:S05]  /*02a0*/  @!P0 BRA `(.L_x_37) ;  /* 0x0000000400e08947 */ /* 0x000fea0003800000 */
[----:B------:R-:W1:Y:S01]  /*02b0*/  LDCU.64 UR6, c[0x0][0x380] ;  /* 0x00007000ff0677ac */ /* 0x000e620008000a00 */
[C---:B------:R-:W-:Y:S02]  /*02c0*/  LOP3.LUT R6, R7.reuse, 0x7ffffff0, RZ, 0xc0, !PT ;  /* 0x7ffffff007067812 */ /* 0x040fe400078ec0ff */
[C---:B------:R-:W-:Y:S01]  /*02d0*/  LOP3.LUT R21, R7.reuse, 0xf, RZ, 0xc0, !PT ;  /* 0x0000000f07157812 */ /* 0x040fe200078ec0ff */
[----:B------:R-:W-:Y:S01]  /*02e0*/  UMOV UR4, URZ ;  /* 0x000000ff00047c82 */ /* 0x000fe20008000000 */
[C---:B------:R-:W-:Y:S02]  /*02f0*/  LOP3.LUT R22, R7.reuse, 0x7, RZ, 0xc0, !PT ;  /* 0x0000000707167812 */ /* 0x040fe400078ec0ff */
[----:B------:R-:W-:Y:S01]  /*0300*/  LOP3.LUT R23, R7, 0x3, RZ, 0xc0, !PT ;  /* 0x0000000307177812 */ /* 0x000fe200078ec0ff */
[----:B------:R-:W-:Y:S01]  /*0310*/  IMAD R7, R4, R7, RZ ;  /* 0x0000000704077224 */ /* 0x000fe200078e02ff */
[----:B------:R-:W-:Y:S01]  /*0320*/  IADD3 R8, PT, PT, -R6, RZ, RZ ;  /* 0x000000ff06087210 */ /* 0x000fe20007ffe1ff */
[----:B-1----:R-:W-:-:S04]  /*0330*/  UIADD3 UR6, UP0, UPT, UR6, 0x20, URZ ;  /* 0x0000002006067890 */ /* 0x002fc8000ff1e0ff */
[----:B------:R-:W-:-:S12]  /*0340*/  UIADD3.X UR7, UPT, UPT, URZ, UR7, URZ, UP0, !UPT ;  /* 0x00000007ff077290 */ /* 0x000fd800087fe4ff */
.L_x_44:
[----:B0-----:R-:W1:Y:S01]  /*0350*/  LDC.64 R2, c[0x0][0x398] ;  /* 0x0000e600ff027b82 */ /* 0x001e620000000a00 */
[----:B------:R-:W2:Y:S01]  /*0360*/  LDCU UR8, c[0x0][0x394] ;  /* 0x00007280ff0877ac */ /* 0x000ea20008000800 */
[----:B------:R-:W-:Y:S01]  /*0370*/  IMAD.MOV.U32 R11, RZ, RZ, -0x800000 ;  /* 0xff800000ff0b7424 */ /* 0x000fe200078e00ff */
[----:B------:R-:W-:Y:S01]  /*0380*/  UMOV UR5, URZ ;  /* 0x000000ff00057c82 */ /* 0x000fe20008000000 */
[----:B--2---:R-:W-:Y:S01]  /*0390*/  UIMAD UR8, UR9, UR8, UR4 ;  /* 0x00000008090872a4 */ /* 0x004fe2000f8e0204 */
[----:B-1----:R-:W-:-:S05]  /*03a0*/  IMAD R9, R0, R3, RZ ;  /* 0x0000000300097224 */ /* 0x002fca00078e02ff */
[----:B------:R-:W-:-:S07]  /*03b0*/  IMAD R9, R2, UR8, R9 ;  /* 0x0000000802097c24 */ /* 0x000fce000f8e0209 */
.L_x_43:
[----:B------:R-:W1:Y:S01]  /*03c0*/  LDCU.64 UR12, c[0x0][0x398] ;  /* 0x00007300ff0c77ac */ /* 0x000e620008000a00 */
[----:B------:R-:W-:Y:S01]  /*03d0*/  IADD3 R10, PT, PT, R9, UR5, RZ ;  /* 0x00000005090a7c10 */ /* 0x000fe2000fffe0ff */
[----:B------:R-:W-:Y:S01]  /*03e0*/  IMAD.MOV.U32 R13, RZ, RZ, RZ ;  /* 0x000000ffff0d7224 */ /* 0x000fe200078e00ff */
[----:B------:R-:W-:Y:S02]  /*03f0*/  UIADD3 UR5, UPT, UPT, UR5, 0x1, URZ ;  /* 0x0000000105057890 */ /* 0x000fe4000fffe0ff */
[----:B-1----:R-:W-:Y:S01]  /*0400*/  UISETP.GE.U32.AND UP0, UPT, UR13, 0x10, UPT ;  /* 0x000000100d00788c */ /* 0x002fe2000bf06070 */
[----:B------:R-:W-:Y:S01]  /*0410*/  IMAD R10, R10, UR12, R7 ;  /* 0x0000000c0a0a7c24 */ /* 0x000fe2000f8e0207 */
[----:B------:R-:W-:-:S07]  /*0420*/  UISETP.NE.AND UP1, UPT, UR5, UR13, UPT ;  /* 0x0000000d0500728c */ /* 0x000fce000bf25270 */
[----:B------:R-:W-:Y:S05]  /*0430*/  BRA.U !UP0, `(.L_x_38) ;  /* 0x0000000108887547 */ /* 0x000fea000b800000 */
[----:B------:R-:W-:Y:S01]  /*0440*/  MOV R13, R10 ;  /* 0x0000000a000d7202 */ /* 0x000fe20000000f00 */
[----:B------:R-:W-:-:S07]  /*0450*/  IMAD.MOV.U32 R12, RZ, RZ, R8 ;  /* 0x000000ffff0c7224 */ /* 0x000fce00078e0008 */
.L_x_39:
[----:B------:R-:W-:Y:S01]  /*0460*/  MOV R2, UR6 ;  /* 0x0000000600027c02 */ /* 0x000fe20008000f00 */
[----:B------:R-:W-:-:S04]  /*0470*/  IMAD.U32 R3, RZ, RZ, UR7 ;  /* 0x00000007ff037e24 */ /* 0x000fc8000f8e00ff */
[----:B------:R-:W-:-:S05]  /*0480*/  IMAD.WIDE R2, R13, 0x4, R2 ;  /* 0x000000040d027825 */ /* 0x000fca00078e0202 */
[----:B0-----:R-:W2:Y:S04]  /*0490*/  LDG.E R18, desc[UR10][R2.64+-0x20] ;  /* 0xffffe00a02127981 */ /* 0x001ea8000c1e1900 */
        /* <DEDUP_REMOVED lines=8> */
[----:B------:R-:W5:Y:S01]  /*0520*/  LDG.E R26, desc[UR10][R2.64+0x1c] ;  /* 0x00001c0a021a7981 */ /* 0x000f62000c1e1900 */
[----:B--2---:R-:W-:-:S03]  /*0530*/  FMNMX3 R19, R11, R18, R19, !PT ;  /* 0x000000120b137276 */ /* 0x004fc60007800013 */
[----:B------:R-:W2:Y:S04]  /*0540*/  LDG.E R11, desc[UR10][R2.64] ;  /* 0x0000000a020b7981 */ /* 0x000ea8000c1e1900 */
[----:B------:R-:W2:Y:S01]  /*0550*/  LDG.E R18, desc[UR10][R2.64+0x4] ;  /* 0x0000040a02127981 */ /* 0x000ea2000c1e1900 */
[----:B---3--:R-:W-:-:S03]  /*0560*/  FMNMX3 R24, R19, R20, R24, !PT ;  /* 0x0000001413187276 */ /* 0x008fc60007800018 */
[----:B------:R-:W3:Y:S04]  /*0570*/  LDG.E R20, desc[UR10][R2.64+0x8] ;  /* 0x0000080a02147981 */ /* 0x000ee8000c1e1900 */
[----:B------:R-:W3:Y:S01]  /*0580*/  LDG.E R19, desc[UR10][R2.64+0xc] ;  /* 0x00000c0a02137981 */ /* 0x000ee2000c1e1900 */
[----:B----4-:R-:W-:-:S03]  /*0590*/  FMNMX3 R17, R24, R17, R16, !PT ;  /* 0x0000001118117276 */ /* 0x010fc60007800010 */
[----:B------:R-:W4:Y:S04]  /*05a0*/  LDG.E R24, desc[UR10][R2.64+0x10] ;  /* 0x0000100a02187981 */ /* 0x000f28000c1e1900 */
[----:B------:R-:W4:Y:S01]  /*05b0*/  LDG.E R16, desc[UR10][R2.64+0x18] ;  /* 0x0000180a02107981 */ /* 0x000f22000c1e1900 */
[----:B------:R-:W-:Y:S02]  /*05c0*/  IADD3 R12, PT, PT, R12, 0x10, RZ ;  /* 0x000000100c0c7810 */ /* 0x000fe40007ffe0ff */
[----:B-----5:R-:W-:Y:S02]  /*05d0*/  FMNMX3 R14, R17, R14, R15, !PT ;  /* 0x0000000e110e7276 */ /* 0x020fe4000780000f */
[----:B------:R-:W-:Y:S01]  /*05e0*/  ISETP.NE.AND P0, PT, R12, RZ, PT ;  /* 0x000000ff0c00720c */ /* 0x000fe20003f05270 */
[----:B------:R-:W-:Y:S01]  /*05f0*/  VIADD R13, R13, 0x10 ;  /* 0x000000100d0d7836 */ /* 0x000fe20000000000 */
[----:B--2---:R-:W-:-:S04]  /*0600*/  FMNMX3 R11, R14, R11, R18, !PT ;  /* 0x0000000b0e0b7276 */ /* 0x004fc80007800012 */
[----:B---3--:R-:W-:-:S04]  /*0610*/  FMNMX3 R11, R11, R20, R19, !PT ;  /* 0x000000140b0b7276 */ /* 0x008fc80007800013 */
[----:B----4-:R-:W-:-:S04]  /*0620*/  FMNMX3 R11, R11, R24, R25, !PT ;  /* 0x000000180b0b7276 */ /* 0x010fc80007800019 */
[----:B------:R-:W-:Y:S01]  /*0630*/  FMNMX3 R11, R11, R16, R26, !PT ;  /* 0x000000100b0b7276 */ /* 0x000fe2000780001a */
[----:B------:R-:W-:Y:S06]  /*0640*/  @P0 BRA `(.L_x_39) ;  /* 0xfffffffc00840947 */ /* 0x000fec000383ffff */
[----:B------:R-:W-:-:S07]  /*0650*/  MOV R13, R6 ;  /* 0x00000006000d7202 */ /* 0x000fce0000000f00 */
.L_x_38:
[----:B------:R-:W-:-:S13]  /*0660*/  ISETP.NE.AND P0, PT, R21, RZ, PT ;  /* 0x000000ff1500720c */ /* 0x000fda0003f05270 */
[----:B------:R-:W-:Y:S05]  /*0670*/  @!P0 BRA `(.L_x_40) ;  /* 0x0000000000c08947 */ /* 0x000fea0003800000 */
[----:B------:R-:W-:Y:S01]  /*0680*/  VIADD R2, R21, 0xffffffff ;  /* 0xffffffff15027836 */ /* 0x000fe20000000000 */
[----:B------:R-:W-:-:S04]  /*0690*/  ISETP.NE.AND P1, PT, R22, RZ, PT ;  /* 0x000000ff1600720c */ /* 0x000fc80003f25270 */
[----:B------:R-:W-:-:S13]  /*06a0*/  ISETP.GE.U32.AND P0, PT, R2, 0x7, PT ;  /* 0x000000070200780c */ /* 0x000fda0003f06070 */
[----:B------:R-:W-:Y:S05]  /*06b0*/  @!P0 BRA `(.L_x_41) ;  /* 0x0000000000408947 */ /* 0x000fea0003800000 */
[----:B------:R-:W1:Y:S01]  /*06c0*/  LDC.64 R2, c[0x0][0x380] ;  /* 0x0000e000ff027b82 */ /* 0x000e620000000a00 */
[----:B------:R-:W-:-:S05]  /*06d0*/  IADD3 R15, PT, PT, R10, R13, RZ ;  /* 0x0000000d0a0f7210 */ /* 0x000fca0007ffe0ff */
[----:B-1----:R-:W-:-:S05]  /*06e0*/  IMAD.WIDE R2, R15, 0x4, R2 ;  /* 0x000000040f027825 */ /* 0x002fca00078e0202 */
[----:B0-----:R-:W2:Y:S04]  /*06f0*/  LDG.E R12, desc[UR10][R2.64] ;  /* 0x0000000a020c7981 */ /* 0x001ea8000c1e1900 */
[----:B------:R-:W2:Y:S04]  /*0700*/  LDG.E R14, desc[UR10][R2.64+0x4] ;  /* 0x0000040a020e7981 */ /* 0x000ea8000c1e1900 */
[----:B------:R-:W3:Y:S04]  /*0710*/  LDG.E R15, desc[UR10][R2.64+0x8] ;  /* 0x0000080a020f7981 */ /* 0x000ee8000c1e1900 */
[----:B------:R-:W3:Y:S04]  /*0720*/  LDG.E R16, desc[UR10][R2.64+0xc] ;  /* 0x00000c0a02107981 */ /* 0x000ee8000c1e1900 */
[----:B------:R-:W4:Y:S04]  /*0730*/  LDG.E R17, desc[UR10][R2.64+0x10] ;  /* 0x0000100a02117981 */ /* 0x000f28000c1e1900 */
[----:B------:R-:W4:Y:S04]  /*0740*/  LDG.E R18, desc[UR10][R2.64+0x14] ;  /* 0x0000140a02127981 */ /* 0x000f28000c1e1900 */
[----:B------:R-:W5:Y:S04]  /*0750*/  LDG.E R19, desc[UR10][R2.64+0x18] ;  /* 0x0000180a02137981 */ /* 0x000f68000c1e1900 */
[----:B------:R-:W5:Y:S01]  /*0760*/  LDG.E R20, desc[UR10][R2.64+0x1c] ;  /* 0x00001c0a02147981 */ /* 0x000f62000c1e1900 */
[----:B------:R-:W-:Y:S01]  /*0770*/  VIADD R13, R13, 0x8 ;  /* 0x000000080d0d7836 */ /* 0x000fe20000000000 */
[----:B--2---:R-:W-:-:S04]  /*0780*/  FMNMX3 R12, R11, R12, R14, !PT ;  /* 0x0000000c0b0c7276 */ /* 0x004fc8000780000e */
[----:B---3--:R-:W-:-:S04]  /*0790*/  FMNMX3 R12, R12, R15, R16, !PT ;  /* 0x0000000f0c0c7276 */ /* 0x008fc80007800010 */
[----:B----4-:R-:W-:-:S04]  /*07a0*/  FMNMX3 R12, R12, R17, R18, !PT ;  /* 0x000000110c0c7276 */ /* 0x010fc80007800012 */
[----:B-----5:R-:W-:-:S07]  /*07b0*/  FMNMX3 R11, R12, R19, R20, !PT ;  /* 0x000000130c0b7276 */ /* 0x020fce0007800014 */
.L_x_41:
[----:B------:R-:W-:Y:S05]  /*07c0*/  @!P1 BRA `(.L_x_40) ;  /* 0x00000000006c9947 */ /* 0x000fea0003800000 */
[----:B------:R-:W-:Y:S02]  /*07d0*/  IADD3 R2, PT, PT, R22, -0x1, RZ ;  /* 0xffffffff16027810 */ /* 0x000fe40007ffe0ff */
[----:B------:R-:W-:Y:S02]  /*07e0*/  ISETP.NE.AND P1, PT, R23, RZ, PT ;  /* 0x000000ff1700720c */ /* 0x000fe40003f25270 */
[----:B------:R-:W-:-:S13]  /*07f0*/  ISETP.GE.U32.AND P0, PT, R2, 0x3, PT ;  /* 0x000000030200780c */ /* 0x000fda0003f06070 */
[----:B------:R-:W-:Y:S05]  /*0800*/  @!P0 BRA `(.L_x_42) ;  /* 0x0000000000288947 */ /* 0x000fea0003800000 */
[----:B------:R-:W1:Y:S01]  /*0810*/  LDC.64 R2, c[0x0][0x380] ;  /* 0x0000e000ff027b82 */ /* 0x000e620000000a00 */
[----:B------:R-:W-:-:S04]  /*0820*/  IMAD.IADD R15, R10, 0x1, R13 ;  /* 0x000000010a0f7824 */ /* 0x000fc800078e020d */
[----:B-1----:R-:W-:-:S05]  /*0830*/  IMAD.WIDE R2, R15, 0x4, R2 ;  /* 0x000000040f027825 */ /* 0x002fca00078e0202 */
[----:B0-----:R-:W2:Y:S04]  /*0840*/  LDG.E R12, desc[UR10][R2.64] ;  /* 0x0000000a020c7981 */ /* 0x001ea8000c1e1900 */
[----:B------:R-:W2:Y:S04]  /*0850*/  LDG.E R14, desc[UR10][R2.64+0x4] ;  /* 0x0000040a020e7981 */ /* 0x000ea8000c1e1900 */
[----:B------:R-:W3:Y:S04]  /*0860*/  LDG.E R16, desc[UR10][R2.64+0x8] ;  /* 0x0000080a02107981 */ /* 0x000ee8000c1e1900 */
[----:B------:R-:W3:Y:S01]  /*0870*/  LDG.E R15, desc[UR10][R2.64+0xc] ;  /* 0x00000c0a020f7981 */ /* 0x000ee2000c1e1900 */
[----:B------:R-:W-:-:S02]  /*0880*/  IADD3 R13, PT, PT, R13, 0x4, RZ ;  /* 0x000000040d0d7810 */ /* 0x000fc40007ffe0ff */
[----:B--2---:R-:W-:-:S04]  /*0890*/  FMNMX3 R11, R11, R12, R14, !PT ;  /* 0x0000000c0b0b7276 */ /* 0x004fc8000780000e */
[----:B---3--:R-:W-:-:S07]  /*08a0*/  FMNMX3 R11, R11, R16, R15, !PT ;  /* 0x000000100b0b7276 */ /* 0x008fce000780000f */
.L_x_42:
[----:B------:R-:W-:Y:S05]  /*08b0*/  @!P1 BRA `(.L_x_40) ;  /* 0x0000000000309947 */ /* 0x000fea0003800000 */
[----:B------:R-:W1:Y:S01]  /*08c0*/  LDC.64 R2, c[0x0][0x380] ;  /* 0x0000e000ff027b82 */ /* 0x000e620000000a00 */
[----:B------:R-:W-:-:S04]  /*08d0*/  IMAD.IADD R13, R10, 0x1, R13 ;  /* 0x000000010a0d7824 */ /* 0x000fc800078e020d */
[----:B-1----:R-:W-:-:S05]  /*08e0*/  IMAD.WIDE R2, R13, 0x4, R2 ;  /* 0x000000040d027825 */ /* 0x002fca00078e0202 */
[----:B0-----:R-:W2:Y:S01]  /*08f0*/  LDG.E R10, desc[UR10][R2.64] ;  /* 0x0000000a020a7981 */ /* 0x001ea2000c1e1900 */
[----:B------:R-:W-:Y:S02]  /*0900*/  ISETP.NE.AND P0, PT, R23, 0x1, PT ;  /* 0x000000011700780c */ /* 0x000fe40003f05270 */
[----:B--2---:R-:W-:-:S11]  /*0910*/  FMNMX R11, R11, R10, !PT ;  /* 0x0000000a0b0b7209 */ /* 0x004fd60007800000 */
[----:B------:R-:W-:Y:S05]  /*0920*/  @!P0 BRA `(.L_x_40) ;  /* 0x0000000000148947 */ /* 0x000fea0003800000 */
[----:B------:R-:W-:Y:S01]  /*0930*/  ISETP.NE.AND P0, PT, R23, 0x2, PT ;  /* 0x000000021700780c */ /* 0x000fe20003f05270 */
[----:B------:R-:W2:-:S12]  /*0940*/  LDG.E R10, desc[UR10][R2.64+0x4] ;  /* 0x0000040a020a7981 */ /* 0x000e98000c1e1900 */
[----:B------:R-:W3:Y:S01]  /*0950*/  @P0 LDG.E R12, desc[UR10][R2.64+0x8] ;  /* 0x0000080a020c0981 */ /* 0x000ee2000c1e1900 */
[----:B--2---:R-:W-:-:S04]  /*0960*/  FMNMX R11, R11, R10, !PT ;  /* 0x0000000a0b0b7209 */ /* 0x004fc80007800000 */
[----:B---3--:R-:W-:-:S07]  /*0970*/  @P0 FMNMX R11, R11, R12, !PT ;  /* 0x0000000c0b0b0209 */ /* 0x008fce0007800000 */
.L_x_40:
[----:B------:R-:W-:Y:S05]  /*0980*/  BRA.U UP1, `(.L_x_43) ;  /* 0xfffffff9018c7547 */ /* 0x000fea000b83ffff */
[----:B------:R-:W1:Y:S01]  /*0990*/  LDC R10, c[0x0][0x394] ;  /* 0x0000e500ff0a7b82 */ /* 0x000e620000000800 */
[----:B------:R-:W-:Y:S01]  /*09a0*/  UIADD3 UR4, UPT, UPT, UR4, 0x1, URZ ;  /* 0x0000000104047890 */ /* 0x000fe2000fffe0ff */
[----:B------:R-:W-:-:S04]  /*09b0*/  IMAD R9, R5, UR8, R0 ;  /* 0x0000000805097c24 */ /* 0x000fc8000f8e0200 */
[----:B------:R-:W-:Y:S02]  /*09c0*/  IMAD R9, R5, R9, R4 ;  /* 0x0000000905097224 */ /* 0x000fe400078e0204 */
[----:B------:R-:W2:Y:S01]  /*09d0*/  LDC.64 R2, c[0x0][0x388] ;  /* 0x0000e200ff027b82 */ /* 0x000ea20000000a00 */
[----:B-1----:R-:W-:Y:S01]  /*09e0*/  ISETP.NE.AND P0, PT, R10, UR4, PT ;  /* 0x000000040a007c0c */ /* 0x002fe2000bf05270 */
[----:B--2---:R-:W-:-:S05]  /*09f0*/  IMAD.WIDE R2, R9, 0x4, R2 ;  /* 0x0000000409027825 */ /* 0x004fca00078e0202 */
[----:B0-----:R0:W-:Y:S07]  /*0a00*/  STG.E desc[UR10][R2.64], R11 ;  /* 0x0000000b02007986 */ /* 0x0011ee000c10190a */
[----:B------:R-:W-:Y:S05]  /*0a10*/  @!P0 EXIT ;  /* 0x000000000000894d */ /* 0x000fea0003800000 */
[----:B------:R-:W-:Y:S05]  /*0a20*/  BRA `(.L_x_44) ;  /* 0xfffffff800487947 */ /* 0x000fea000383ffff */
.L_x_37:
[C---:B------:R-:W-:Y:S01]  /*0a30*/  ISETP.GE.U32.AND P0, PT, R9.reuse, 0x8, PT ;  /* 0x000000080900780c */ /* 0x040fe20003f06070 */
[----:B------:R-:W-:Y:S01]  /*0a40*/  HFMA2 R6, -RZ, RZ, 0, 0 ;  /* 0x00000000ff067431 */ /* 0x000fe200000001ff */
[----:B------:R-:W-:-:S04]  /*0a50*/  LOP3.LUT R22, R9, 0x7, RZ, 0xc0, !PT ;  /* 0x0000000709167812 */ /* 0x000fc800078ec0ff */
[----:B------:R-:W-:-:S07]  /*0a60*/  ISETP.NE.AND P1, PT, R22, RZ, PT ;  /* 0x000000ff1600720c */ /* 0x000fce0003f25270 */
[----:B------:R-:W-:Y:S06]  /*0a70*/  @!P0 BRA `(.L_x_45) ;  /* 0x0000000000a08947 */ /* 0x000fec0003800000 */
[----:B------:R-:W1:Y:S01]  /*0a80*/  LDC.64 R2, c[0x0][0x388] ;  /* 0x0000e200ff027b82 */ /* 0x000e620000000a00 */
[----:B------:R-:W-:Y:S01]  /*0a90*/  LOP3.LUT R6, R9, 0x7ffffff8, RZ, 0xc0, !PT ;  /* 0x7ffffff809067812 */ /* 0x000fe200078ec0ff */
[----:B------:R-:W-:-:S07]  /*0aa0*/  IMAD.MOV.U32 R7, RZ, RZ, RZ ;  /* 0x000000ffff077224 */ /* 0x000fce00078e00ff */
.L_x_46:
[----:B--2---:R-:W-:Y:S01]  /*0ab0*/  IMAD R8, R9, UR9, R7 ;  /* 0x0000000909087c24 */ /* 0x004fe2000f8e0207 */
[----:B------:R-:W-:-:S03]  /*0ac0*/  IADD3 R7, PT, PT, R7, 0x8, RZ ;  /* 0x0000000807077810 */ /* 0x000fc60007ffe0ff */
[----:B------:R-:W-:Y:S01]  /*0ad0*/  IMAD R8, R5, R8, R0 ;  /* 0x0000000805087224 */ /* 0x000fe200078e0200 */
[----:B------:R-:W-:-:S03]  /*0ae0*/  ISETP.NE.AND P0, PT, R7, R6, PT ;  /* 0x000000060700720c */ /* 0x000fc60003f05270 */
[CC--:B------:R-:W-:Y:S01]  /*0af0*/  IMAD R11, R5.reuse, R8.reuse, R4 ;  /* 0x00000008050b7224 */ /* 0x0c0fe200078e0204 */
[----:B------:R-:W-:Y:S01]  /*0b00*/  IADD3 R10, PT, PT, R5, R8, RZ ;  /* 0x00000008050a7210 */ /* 0x000fe20007ffe0ff */
[----:B------:R-:W-:-:S04]  /*0b10*/  IMAD.MOV.U32 R8, RZ, RZ, -0x800000 ;  /* 0xff800000ff087424 */ /* 0x000fc800078e00ff */
[C---:B------:R-:W-:Y:S02]  /*0b20*/  IMAD.IADD R12, R5.reuse, 0x1, R10 ;  /* 0x00000001050c7824 */ /* 0x040fe400078e020a */
[----:B------:R-:W-:Y:S02]  /*0b30*/  IMAD R13, R5, R10, R4 ;  /* 0x0000000a050d7224 */ /* 0x000fe400078e0204 */
[----:B-1----:R-:W-:Y:S01]  /*0b40*/  IMAD.WIDE R10, R11, 0x4, R2 ;  /* 0x000000040b0a7825 */ /* 0x002fe200078e0202 */
[----:B------:R-:W-:-:S03]  /*0b50*/  IADD3 R16, PT, PT, R5, R12, RZ ;  /* 0x0000000c05107210 */ /* 0x000fc60007ffe0ff */
[C-C-:B------:R-:W-:Y:S01]  /*0b60*/  IMAD R15, R5.reuse, R12, R4.reuse ;  /* 0x0000000c050f7224 */ /* 0x140fe200078e0204 */
[CC--:B------:R-:W-:Y:S01]  /*0b70*/  IADD3 R18, PT, PT, R5.reuse, R16.reuse, RZ ;  /* 0x0000001005127210 */ /* 0x0c0fe20007ffe0ff */
[----:B------:R-:W-:Y:S01]  /*0b80*/  IMAD R17, R5, R16, R4 ;  /* 0x0000001005117224 */ /* 0x000fe200078e0204 */
[----:B0-----:R0:W-:Y:S01]  /*0b90*/  STG.E desc[UR10][R10.64], R8 ;  /* 0x000000080a007986 */ /* 0x0011e2000c10190a */
[----:B------:R-:W-:-:S04]  /*0ba0*/  IMAD.WIDE R12, R13, 0x4, R2 ;  /* 0x000000040d0c7825 */ /* 0x000fc800078e0202 */
[C---:B------:R-:W-:Y:S01]  /*0bb0*/  IMAD.IADD R20, R5.reuse, 0x1, R18 ;  /* 0x0000000105147824 */ /* 0x040fe200078e0212 */
[----:B------:R1:W-:Y:S01]  /*0bc0*/  STG.E desc[UR10][R12.64], R8 ;  /* 0x000000080c007986 */ /* 0x0003e2000c10190a */
[C-C-:B------:R-:W-:Y:S02]  /*0bd0*/  IMAD R19, R5.reuse, R18, R4.reuse ;  /* 0x0000001205137224 */ /* 0x140fe400078e0204 */
[CC--:B------:R-:W-:Y:S01]  /*0be0*/  IMAD R21, R5.reuse, R20.reuse, R4 ;  /* 0x0000001405157224 */ /* 0x0c0fe200078e0204 */
[----:B------:R-:W-:Y:S01]  /*0bf0*/  IADD3 R24, PT, PT, R5, R20, RZ ;  /* 0x0000001405187210 */ /* 0x000fe20007ffe0ff */
[----:B------:R-:W-:-:S04]  /*0c00*/  IMAD.WIDE R14, R15, 0x4, R2 ;  /* 0x000000040f0e7825 */ /* 0x000fc800078e0202 */
[C---:B------:R-:W-:Y:S01]  /*0c10*/  IMAD.IADD R25, R5.reuse, 0x1, R24 ;  /* 0x0000000105197824 */ /* 0x040fe200078e0218 */
[----:B------:R2:W-:Y:S01]  /*0c20*/  STG.E desc[UR10][R14.64], R8 ;  /* 0x000000080e007986 */ /* 0x0005e2000c10190a */
[----:B------:R-:W-:Y:S02]  /*0c30*/  IMAD R23, R5, R24, R4 ;  /* 0x0000001805177224 */ /* 0x000fe400078e0204 */
[----:B------:R-:W-:-:S04]  /*0c40*/  IMAD.WIDE R16, R17, 0x4, R2 ;  /* 0x0000000411107825 */ /* 0x000fc800078e0202 */
[----:B------:R-:W-:Y:S01]  /*0c50*/  IMAD R25, R5, R25, R4 ;  /* 0x0000001905197224 */ /* 0x000fe200078e0204 */
[----:B------:R2:W-:Y:S01]  /*0c60*/  STG.E desc[UR10][R16.64], R8 ;  /* 0x0000000810007986 */ /* 0x0005e2000c10190a */
[----:B0-----:R-:W-:-:S04]  /*0c70*/  IMAD.WIDE R10, R19, 0x4, R2 ;  /* 0x00000004130a7825 */ /* 0x001fc800078e0202 */
[--C-:B------:R-:W-:Y:S01]  /*0c80*/  IMAD.WIDE R18, R21, 0x4, R2.reuse ;  /* 0x0000000415127825 */ /* 0x100fe200078e0202 */
[----:B------:R2:W-:Y:S03]  /*0c90*/  STG.E desc[UR10][R10.64], R8 ;  /* 0x000000080a007986 */ /* 0x0005e6000c10190a */
[--C-:B-1----:R-:W-:Y:S01]  /*0ca0*/  IMAD.WIDE R12, R23, 0x4, R2.reuse ;  /* 0x00000004170c7825 */ /* 0x102fe200078e0202 */
[----:B------:R2:W-:Y:S03]  /*0cb0*/  STG.E desc[UR10][R18.64], R8 ;  /* 0x0000000812007986 */ /* 0x0005e6000c10190a */
[----:B------:R-:W-:Y:S01]  /*0cc0*/  IMAD.WIDE R20, R25, 0x4, R2 ;  /* 0x0000000419147825 */ /* 0x000fe200078e0202 */
[----:B------:R2:W-:Y:S04]  /*0cd0*/  STG.E desc[UR10][R12.64], R8 ;  /* 0x000000080c007986 */ /* 0x0005e8000c10190a */
[----:B------:R2:W-:Y:S01]  /*0ce0*/  STG.E desc[UR10][R20.64], R8 ;  /* 0x0000000814007986 */ /* 0x0005e2000c10190a */
[----:B------:R-:W-:Y:S05]  /*0cf0*/  @P0 BRA `(.L_x_46) ;  /* 0xfffffffc006c0947 */ /* 0x000fea000383ffff */
.L_x_45:
[----:B0-----:R-:W-:Y:S05]  /*0d00*/  @!P1 EXIT ;  /* 0x000000000000994d */ /* 0x001fea0003800000 */
[----:B------:R-:W-:Y:S02]  /*0d10*/  ISETP.GE.U32.AND P0, PT, R22, 0x4, PT ;  /* 0x000000041600780c */ /* 0x000fe40003f06070 */
[----:B--2---:R-:W-:-:S04]  /*0d20*/  LOP3.LUT R16, R9, 0x3, RZ, 0xc0, !PT ;  /* 0x0000000309107812 */ /* 0x004fc800078ec0ff */
[----:B------:R-:W-:-:S07]  /*0d30*/  ISETP.NE.AND P1, PT, R16, RZ, PT ;  /* 0x000000ff1000720c */ /* 0x000fce0003f25270 */
[----:B------:R-:W-:Y:S06]  /*0d40*/  @!P0 BRA `(.L_x_47) ;  /* 0x0000000000508947 */ /* 0x000fec0003800000 */
[----:B------:R-:W0:Y:S01]  /*0d50*/  LDC.64 R2, c[0x0][0x388] ;  /* 0x0000e200ff027b82 */ /* 0x000e220000000a00 */
[----:B------:R-:W-:Y:S01]  /*0d60*/  IMAD R7, R9, UR9, R6 ;  /* 0x0000000909077c24 */ /* 0x000fe2000f8e0206 */
[----:B------:R-:W-:Y:S01]  /*0d70*/  MOV R17, 0xff800000 ;  /* 0xff80000000117802 */ /* 0x000fe20000000f00 */
[----:B------:R-:W-:Y:S02]  /*0d80*/  VIADD R6, R6, 0x4 ;  /* 0x0000000406067836 */ /* 0x000fe40000000000 */
[----:B------:R-:W-:-:S04]  /*0d90*/  IMAD R8, R5, R7, R0 ;  /* 0x0000000705087224 */ /* 0x000fc800078e0200 */
[C---:B------:R-:W-:Y:S02]  /*0da0*/  IMAD.IADD R10, R5.reuse, 0x1, R8 ;  /* 0x00000001050a7824 */ /* 0x040fe400078e0208 */
[C-C-:B------:R-:W-:Y:S02]  /*0db0*/  IMAD R11, R5.reuse, R8, R4.reuse ;  /* 0x00000008050b7224 */ /* 0x140fe400078e0204 */
[CC--:B------:R-:W-:Y:S01]  /*0dc0*/  IMAD R13, R5.reuse, R10.reuse, R4 ;  /* 0x0000000a050d7224 */ /* 0x0c0fe200078e0204 */
[----:B------:R-:W-:-:S05]  /*0dd0*/  IADD3 R12, PT, PT, R5, R10, RZ ;  /* 0x0000000a050c7210 */ /* 0x000fca0007ffe0ff */
[C---:B------:R-:W-:Y:S02]  /*0de0*/  IMAD.IADD R7, R5.reuse, 0x1, R12 ;  /* 0x0000000105077824 */ /* 0x040fe400078e020c */
[C-C-:B------:R-:W-:Y:S02]  /*0df0*/  IMAD R15, R5.reuse, R12, R4.reuse ;  /* 0x0000000c050f7224 */ /* 0x140fe400078e0204 */
[----:B------:R-:W-:Y:S02]  /*0e00*/  IMAD R7, R5, R7, R4 ;  /* 0x0000000705077224 */ /* 0x000fe400078e0204 */
[----:B0-----:R-:W-:-:S04]  /*0e10*/  IMAD.WIDE R10, R11, 0x4, R2 ;  /* 0x000000040b0a7825 */ /* 0x001fc800078e0202 */
[--C-:B------:R-:W-:Y:S01]  /*0e20*/  IMAD.WIDE R12, R13, 0x4, R2.reuse ;  /* 0x000000040d0c7825 */ /* 0x100fe200078e0202 */
[----:B------:R0:W-:Y:S03]  /*0e30*/  STG.E desc[UR10][R10.64], R17 ;  /* 0x000000110a007986 */ /* 0x0001e6000c10190a */
[--C-:B------:R-:W-:Y:S01]  /*0e40*/  IMAD.WIDE R14, R15, 0x4, R2.reuse ;  /* 0x000000040f0e7825 */ /* 0x100fe200078e0202 */
[----:B------:R0:W-:Y:S03]  /*0e50*/  STG.E desc[UR10][R12.64], R17 ;  /* 0x000000110c007986 */ /* 0x0001e6000c10190a */
[----:B------:R-:W-:Y:S01]  /*0e60*/  IMAD.WIDE R2, R7, 0x4, R2 ;  /* 0x0000000407027825 */ /* 0x000fe200078e0202 */
[----:B------:R0:W-:Y:S04]  /*0e70*/  STG.E desc[UR10][R14.64], R17 ;  /* 0x000000110e007986 */ /* 0x0001e8000c10190a */
[----:B------:R0:W-:Y:S02]  /*0e80*/  STG.E desc[UR10][R2.64], R17 ;  /* 0x0000001102007986 */ /* 0x0001e4000c10190a */
.L_x_47:
[----:B------:R-:W-:Y:S05]  /*0e90*/  @!P1 EXIT ;  /* 0x000000000000994d */ /* 0x000fea0003800000 */
[----:B------:R-:W-:Y:S02]  /*0ea0*/  ISETP.NE.AND P0, PT, R16, 0x1, PT ;  /* 0x000000011000780c */ /* 0x000fe40003f05270 */
[----:B0-----:R-:W-:-:S04]  /*0eb0*/  LOP3.LUT R2, R9, 0x1, RZ, 0xc0, !PT ;  /* 0x0000000109027812 */ /* 0x001fc800078ec0ff */
[----:B------:R-:W-:-:S07]  /*0ec0*/  ISETP.NE.U32.AND P1, PT, R2, 0x1, PT ;  /* 0x000000010200780c */ /* 0x000fce0003f25070 */
[----:B------:R-:W-:Y:S06]  /*0ed0*/  @!P0 BRA `(.L_x_48) ;  /* 0x0000000000308947 */ /* 0x000fec0003800000 */
[----:B------:R-:W0:Y:S01]  /*0ee0*/  LDC.64 R2, c[0x0][0x388] ;  /* 0x0000e200ff027b82 */ /* 0x000e220000000a00 */
[----:B------:R-:W-:Y:S01]  /*0ef0*/  IMAD R7, R9, UR9, R6 ;  /* 0x0000000909077c24 */ /* 0x000fe2000f8e0206 */
[----:B------:R-:W-:-:S03]  /*0f00*/  IADD3 R6, PT, PT, R6, 0x2, RZ ;  /* 0x0000000206067810 */ /* 0x000fc60007ffe0ff */
[----:B------:R-:W-:-:S04]  /*0f10*/  IMAD R8, R5, R7, R0 ;  /* 0x0000000705087224 */ /* 0x000fc800078e0200 */
[CC--:B------:R-:W-:Y:S01]  /*0f20*/  IMAD R11, R5.reuse, R8.reuse, R4 ;  /* 0x00000008050b7224 */ /* 0x0c0fe200078e0204 */
[----:B------:R-:W-:-:S05]  /*0f30*/  IADD3 R7, PT, PT, R5, R8, RZ ;  /* 0x0000000805077210 */ /* 0x000fca0007ffe0ff */
[----:B------:R-:W-:Y:S02]  /*0f40*/  IMAD R13, R5, R7, R4 ;  /* 0x00000007050d7224 */ /* 0x000fe400078e0204 */
[----:B------:R-:W-:Y:S02]  /*0f50*/  IMAD.MOV.U32 R7, RZ, RZ, -0x800000 ;  /* 0xff800000ff077424 */ /* 0x000fe400078e00ff */
[----:B0-----:R-:W-:-:S04]  /*0f60*/  IMAD.WIDE R10, R11, 0x4, R2 ;  /* 0x000000040b0a7825 */ /* 0x001fc800078e0202 */
[----:B------:R-:W-:Y:S01]  /*0f70*/  IMAD.WIDE R2, R13, 0x4, R2 ;  /* 0x000000040d027825 */ /* 0x000fe200078e0202 */
[----:B------:R0:W-:Y:S04]  /*0f80*/  STG.E desc[UR10][R10.64], R7 ;  /* 0x000000070a007986 */ /* 0x0001e8000c10190a */
[----:B------:R0:W-:Y:S02]  /*0f90*/  STG.E desc[UR10][R2.64], R7 ;  /* 0x0000000702007986 */ /* 0x0001e4000c10190a */
.L_x_48:
[----:B------:R-:W-:Y:S05]  /*0fa0*/  @P1 EXIT ;  /* 0x000000000000194d */ /* 0x000fea0003800000 */
[----:B0-----:R-:W0:Y:S01]  /*0fb0*/  LDC.64 R2, c[0x0][0x388] ;  /* 0x0000e200ff027b82 */ /* 0x001e220000000a00 */
[----:B------:R-:W-:Y:S01]  /*0fc0*/  IMAD R6, R9, UR9, R6 ;  /* 0x0000000909067c24 */ /* 0x000fe2000f8e0206 */
[----:B------:R-:W-:-:S03]  /*0fd0*/  MOV R7, 0xff800000 ;  /* 0xff80000000077802 */ /* 0x000fc60000000f00 */
[----:B------:R-:W-:-:S04]  /*0fe0*/  IMAD R6, R5, R6, R0 ;  /* 0x0000000605067224 */ /* 0x000fc800078e0200 */
[----:B------:R-:W-:-:S04]  /*0ff0*/  IMAD R5, R5, R6, R4 ;  /* 0x0000000605057224 */ /* 0x000fc800078e0204 */
[----:B0-----:R-:W-:-:S05]  /*1000*/  IMAD.WIDE R2, R5, 0x4, R2 ;  /* 0x0000000405027825 */ /* 0x001fca00078e0202 */
[----:B------:R-:W-:Y:S01]  /*1010*/  STG.E desc[UR10][R2.64], R7 ;  /* 0x0000000702007986 */ /* 0x000fe2000c10190a */
[----:B------:R-:W-:Y:S05]  /*1020*/  EXIT ;  /* 0x000000000000794d */ /* 0x000fea0003800000 */
.L_x_49:
        /* <DEDUP_REMOVED lines=13> */
.L_x_72:


//--------------------- .text._Z6conv2dPKfPfS0_S0_iiiii --------------------------
	.section	.text._Z6conv2dPKfPfS0_S0_iiiii,"ax",@progbits
	.align	128
        .global         _Z6conv2dPKfPfS0_S0_iiiii
        .type           _Z6conv2dPKfPfS0_S0_iiiii,@function
        .size           _Z6conv2dPKfPfS0_S0_iiiii,(.L_x_73 - _Z6conv2dPKfPfS0_S0_iiiii)
        .other          _Z6conv2dPKfPfS0_S0_iiiii,@"STO_CUDA_ENTRY STV_DEFAULT"
_Z6conv2dPKfPfS0_S0_iiiii:
.text._Z6conv2dPKfPfS0_S0_iiiii:
[----:B------:R-:W-:Y:S01]  /*0000*/  LDC R1, c[0x0][0x37c] ;  /* 0x0000df00ff017b82 */ /* 0x000fe20000000800 */
[----:B------:R-:W0:Y:S07]  /*0010*/  S2R R3, SR_TID.X ;  /* 0x0000000000037919 */ /* 0x000e2e0000002100 */
[----:B------:R-:W0:Y:S01]  /*0020*/  S2UR UR4, SR_CTAID.X ;  /* 0x00000000000479c3 */ /* 0x000e220000002500 */
[----:B------:R-:W1:Y:S07]  /*0030*/  S2R R7, SR_TID.Y ;  /* 0x0000000000077919 */ /* 0x000e6e0000002200 */
[----:B------:R-:W0:Y:S08]  /*0040*/  LDC R0, c[0x0][0x360] ;  /* 0x0000d800ff007b82 */ /* 0x000e300000000800 */
[----:B------:R-:W1:Y:S08]  /*0050*/  S2UR UR5, SR_CTAID.Y ;  /* 0x00000000000579c3 */ /* 0x000e700000002600 */
[----:B------:R-:W1:Y:S08]  /*0060*/  LDC R2, c[0x0][0x364] ;  /* 0x0000d900ff027b82 */ /* 0x000e700000000800 */
[----:B------:R-:W2:Y:S01]  /*0070*/  LDC R8, c[0x0][0x3b0] ;  /* 0x0000ec00ff087b82 */ /* 0x000ea20000000800 */
[----:B0-----:R-:W-:-:S07]  /*0080*/  IMAD R0, R0, UR4, R3 ;  /* 0x0000000400007c24 */ /* 0x001fce000f8e0203 */
[----:B------:R-:W2:Y:S08]  /*0090*/  LDC.64 R4, c[0x0][0x3a8] ;  /* 0x0000ea00ff047b82 */ /* 0x000eb00000000a00 */
[----:B------:R-:W0:Y:S01]  /*00a0*/  S2UR UR6, SR_CTAID.Z ;  /* 0x00000000000679c3 */ /* 0x000e220000002700 */
[----:B-1----:R-:W-:-:S05]  /*00b0*/  IMAD R3, R2, UR5, R7 ;  /* 0x0000000502037c24 */ /* 0x002fca000f8e0207 */
[----:B------:R-:W-:Y:S02]  /*00c0*/  VIMNMX R2, PT, PT, R0, R3, !PT ;  /* 0x0000000300027248 */ /* 0x000fe40007fe0100 */
[----:B------:R-:W0:Y:S01]  /*00d0*/  LDC R6, c[0x0][0x3a0] ;  /* 0x0000e800ff067b82 */ /* 0x000e220000000800 */
[----:B--2---:R-:W-:-:S04]  /*00e0*/  IADD3 R5, PT, PT, R5, -R8, RZ ;  /* 0x8000000805057210 */ /* 0x004fc80007ffe0ff */
[----:B------:R-:W-:-:S04]  /*00f0*/  ISETP.GT.AND P0, PT, R2, R5, PT ;  /* 0x000000050200720c */ /* 0x000fc80003f04270 */
[----:B0-----:R-:W-:-:S04]  /*0100*/  ISETP.LE.OR P0, PT, R6, UR6, P0 ;  /* 0x0000000606007c0c */ /* 0x001fc80008703670 */
[----:B------:R-:W-:-:S13]  /*0110*/  ISETP.LT.OR P0, PT, R4, 0x1, P0 ;  /* 0x000000010400780c */ /* 0x000fda0000701670 */
[----:B------:R-:W-:Y:S05]  /*0120*/  @P0 EXIT ;  /* 0x000000000000094d */ /* 0x000fea0003800000 */
[----:B------:R-:W0:Y:S01]  /*0130*/  LDCU UR4, c[0x0][0x3a4] ;  /* 0x00007480ff0477ac */ /* 0x000e220008000800 */
[----:B------:R-:W-:Y:S01]  /*0140*/  IADD3 R5, PT, PT, R5, 0x1, RZ ;  /* 0x0000000105057810 */ /* 0x000fe20007ffe0ff */
[----:B------:R-:W1:Y:S01]  /*0150*/  LDCU.64 UR10, c[0x0][0x358] ;  /* 0x00006b00ff0a77ac */ /* 0x000e620008000a00 */
[----:B0-----:R-:W-:-:S09]  /*0160*/  UISETP.GE.AND UP0, UPT, UR4, 0x1, UPT ;  /* 0x000000010400788c */ /* 0x001fd2000bf06270 */
[----:B-1----:R-:W-:Y:S05]  /*0170*/  BRA.U !UP0, `(.L_x_50) ;  /* 0x0000001508587547 */ /* 0x002fea000b800000 */
[----:B------:R-:W-:-:S13]  /*0180*/  ISETP.GE.AND P0, PT, R8, 0x1, PT ;  /* 0x000000010800780c */ /* 0x000fda0003f06270 */
[----:B------:R-:W-:Y:S05]  /*0190*/  @!P0 BRA `(.L_x_51) ;  /* 0x0000000c000c8947 */ /* 0x000fea0003800000 */
[----:B------:R-:W0:Y:S01]  /*01a0*/  LDCU.64 UR8, c[0x0][0x380] ;  /* 0x00007000ff0877ac */ /* 0x000e220008000a00 */
[C---:B------:R-:W-:Y:S02]  /*01b0*/  LOP3.LUT R4, R8.reuse, 0x7ffffff0, RZ, 0xc0, !PT ;  /* 0x7ffffff008047812 */ /* 0x040fe400078ec0ff */
[C---:B------:R-:W-:Y:S01]  /*01c0*/  LOP3.LUT R2, R8.reuse, 0xf, RZ, 0xc0, !PT ;  /* 0x0000000f08027812 */ /* 0x040fe200078ec0ff */
[----:B------:R-:W1:Y:S01]  /*01d0*/  LDCU.64 UR6, c[0x0][0x390] ;  /* 0x00007200ff0677ac */ /* 0x000e620008000a00 */
[C---:B------:R-:W-:Y:S02]  /*01e0*/  LOP3.LUT R6, R8.reuse, 0x7, RZ, 0xc0, !PT ;  /* 0x0000000708067812 */ /* 0x040fe400078ec0ff */
[----:B------:R-:W-:Y:S01]  /*01f0*/  LOP3.LUT R7, R8, 0x3, RZ, 0xc0, !PT ;  /* 0x0000000308077812 */ /* 0x000fe200078ec0ff */
[----:B------:R-:W-:Y:S01]  /*0200*/  HFMA2 R8, -RZ, RZ, 0, 0 ;  /* 0x00000000ff087431 */ /* 0x000fe200000001ff */
[----:B------:R-:W-:Y:S01]  /*0210*/  IADD3 R9, PT, PT, -R4, RZ, RZ ;  /* 0x000000ff04097210 */ /* 0x000fe20007ffe1ff */
[----:B0-----:R-:W-:-:S02]  /*0220*/  UIADD3 UR8, UP0, UPT, UR8, 0x20, URZ ;  /* 0x0000002008087890 */ /* 0x001fc4000ff1e0ff */
[----:B-1----:R-:W-:Y:S02]  /*0230*/  UIADD3 UR6, UP1, UPT, UR6, 0x20, URZ ;  /* 0x0000002006067890 */ /* 0x002fe4000ff3e0ff */
[----:B------:R-:W-:Y:S02]  /*0240*/  UIADD3.X UR9, UPT, UPT, URZ, UR9, URZ, UP0, !UPT ;  /* 0x00000009ff097290 */ /* 0x000fe400087fe4ff */
[----:B------:R-:W-:-:S12]  /*0250*/  UIADD3.X UR7, UPT, UPT, URZ, UR7, URZ, UP1, !UPT ;  /* 0x00000007ff077290 */ /* 0x000fd80008ffe4ff */
.L_x_59:
[----:B------:R-:W-:Y:S01]  /*0260*/  MOV R20, RZ ;  /* 0x000000ff00147202 */ /* 0x000fe20000000f00 */
[----:B0-----:R-:W-:-:S06]  /*0270*/  UMOV UR4, URZ ;  /* 0x000000ff00047c82 */ /* 0x001fcc0008000000 */
.L_x_58:
[----:B------:R-:W0:Y:S01]  /*0280*/  S2R R11, SR_CTAID.Z ;  /* 0x00000000000b7919 */ /* 0x000e220000002700 */
[----:B------:R-:W1:Y:S01]  /*0290*/  LDC R13, c[0x0][0x3a4] ;  /* 0x0000e900ff0d7b82 */ /* 0x000e620000000800 */
[----:B------:R-:W2:Y:S01]  /*02a0*/  LDCU UR5, c[0x0][0x3ac] ;  /* 0x00007580ff0577ac */ /* 0x000ea20008000800 */
[-C--:B-1----:R-:W-:Y:S02]  /*02b0*/  IMAD R12, R8, R13.reuse, UR4 ;  /* 0x00000004080c7e24 */ /* 0x082fe4000f8e020d */
[----:B0-----:R-:W-:Y:S01]  /*02c0*/  IMAD R10, R11, R13, UR4 ;  /* 0x000000040b0a7e24 */ /* 0x001fe2000f8e020d */
[----:B------:R-:W-:-:S06]  /*02d0*/  UIADD3 UR4, UPT, UPT, UR4, 0x1, URZ ;  /* 0x0000000104047890 */ /* 0x000fcc000fffe0ff */
[----:B------:R-:W-:Y:S01]  /*02e0*/  ISETP.NE.AND P0, PT, R13, UR4, PT ;  /* 0x000000040d007c0c */ /* 0x000fe2000bf05270 */
[----:B--2---:R-:W-:Y:S01]  /*02f0*/  IMAD R13, R10, UR5, R3 ;  /* 0x000000050a0d7c24 */ /* 0x004fe2000f8e0203 */
[----:B------:R-:W-:-:S11]  /*0300*/  UMOV UR5, URZ ;  /* 0x000000ff00057c82 */ /* 0x000fd60008000000 */
.L_x_57:
[----:B------:R-:W0:Y:S01]  /*0310*/  LDC R17, c[0x0][0x3b0] ;  /* 0x0000ec00ff117b82 */ /* 0x000e220000000800 */
[----:B------:R-:W1:Y:S01]  /*0320*/  LDCU UR12, c[0x0][0x3ac] ;  /* 0x00007580ff0c77ac */ /* 0x000e620008000800 */
[----:B------:R-:W-:Y:S01]  /*0330*/  IADD3 R15, PT, PT, R13, UR5, RZ ;  /* 0x000000050d0f7c10 */ /* 0x000fe2000fffe0ff */
[----:B------:R-:W-:-:S04]  /*0340*/  HFMA2 R19, -RZ, RZ, 0, 0 ;  /* 0x00000000ff137431 */ /* 0x000fc800000001ff */
[----:B-1----:R-:W-:Y:S01]  /*0350*/  IMAD R10, R15, UR12, R0 ;  /* 0x0000000c0f0a7c24 */ /* 0x002fe2000f8e0200 */
[----:B0-----:R-:W-:Y:S01]  /*0360*/  ISETP.GE.U32.AND P2, PT, R17, 0x10, PT ;  /* 0x000000101100780c */ /* 0x001fe20003f46070 */
[----:B------:R-:W-:Y:S01]  /*0370*/  IMAD R18, R12, R17, UR5 ;  /* 0x000000050c127e24 */ /* 0x000fe2000f8e0211 */
[----:B------:R-:W-:-:S03]  /*0380*/  UIADD3 UR5, UPT, UPT, UR5, 0x1, URZ ;  /* 0x0000000105057890 */ /* 0x000fc6000fffe0ff */
[----:B------:R-:W-:-:S03]  /*0390*/  IMAD R18, R18, R17, RZ ;  /* 0x0000001112127224 */ /* 0x000fc600078e02ff */
[----:B------:R-:W-:-:S05]  /*03a0*/  ISETP.NE.AND P1, PT, R17, UR5, PT ;  /* 0x0000000511007c0c */ /* 0x000fca000bf25270 */
[----:B------:R-:W-:Y:S08]  /*03b0*/  @!P2 BRA `(.L_x_52) ;  /* 0x0000000000fca947 */ /* 0x000ff00003800000 */
[----:B------:R-:W-:Y:S02]  /*03c0*/  MOV R19, R18 ;  /* 0x0000001200137202 */ /* 0x000fe40000000f00 */
[----:B------:R-:W-:Y:S02]  /*03d0*/  MOV R21, R10 ;  /* 0x0000000a00157202 */ /* 0x000fe40000000f00 */
[----:B------:R-:W-:-:S07]  /*03e0*/  MOV R22, R9 ;  /* 0x0000000900167202 */ /* 0x000fce0000000f00 */
.L_x_53:
[----:B------:R-:W-:Y:S02]  /*03f0*/  MOV R16, UR8 ;  /* 0x0000000800107c02 */ /* 0x000fe40008000f00 */
[----:B------:R-:W-:Y:S02]  /*0400*/  MOV R17, UR9 ;  /* 0x0000000900117c02 */ /* 0x000fe40008000f00 */
[----:B------:R-:W-:Y:S02]  /*0410*/  MOV R14, UR6 ;  /* 0x00000006000e7c02 */ /* 0x000fe40008000f00 */
[----:B------:R-:W-:Y:S01]  /*0420*/  MOV R15, UR7 ;  /* 0x00000007000f7c02 */ /* 0x000fe20008000f00 */
[----:B------:R-:W-:-:S04]  /*0430*/  IMAD.WIDE R16, R21, 0x4, R16 ;  /* 0x0000000415107825 */ /* 0x000fc800078e0210 */
[----:B------:R-:W-:Y:S01]  /*0440*/  IMAD.WIDE R14, R19, 0x4, R14 ;  /* 0x00000004130e7825 */ /* 0x000fe200078e020e */
[----:B------:R-:W2:Y:S04]  /*0450*/  LDG.E R23, desc[UR10][R16.64+-0x20] ;  /* 0xffffe00a10177981 */ /* 0x000ea8000c1e1900 */
[----:B------:R-:W2:Y:S04]  /*0460*/  LDG.E R24, desc[UR10][R14.64+-0x20] ;  /* 0xffffe00a0e187981 */ /* 0x000ea8000c1e1900 */
[----:B------:R-:W3:Y:S04]  /*0470*/  LDG.E R25, desc[UR10][R16.64+-0x18] ;  /* 0xffffe80a10197981 */ /* 0x000ee8000c1e1900 */
[----:B------:R-:W3:Y:S04]  /*0480*/  LDG.E R26, desc[UR10][R14.64+-0x18] ;  /* 0xffffe80a0e1a7981 */ /* 0x000ee8000c1e1900 */
[----:B------:R-:W4:Y:S04]  /*0490*/  LDG.E R27, desc[UR10][R16.64+0x1c] ;  /* 0x00001c0a101b7981 */ /* 0x000f28000c1e1900 */
[----:B------:R-:W4:Y:S01]  /*04a0*/  LDG.E R28, desc[UR10][R14.64+0x1c] ;  /* 0x00001c0a0e1c7981 */ /* 0x000f22000c1e1900 */
[----:B--2---:R-:W-:-:S03]  /*04b0*/  FFMA R23, R23, R24, R20 ;  /* 0x0000001817177223 */ /* 0x004fc60000000014 */
[----:B------:R-:W2:Y:S04]  /*04c0*/  LDG.E R20, desc[UR10][R16.64+-0x1c] ;  /* 0xffffe40a10147981 */ /* 0x000ea8000c1e1900 */
[----:B------:R-:W2:Y:S02]  /*04d0*/  LDG.E R24, desc[UR10][R14.64+-0x1c] ;  /* 0xffffe40a0e187981 */ /* 0x000ea4000c1e1900 */
[----:B--2---:R-:W-:Y:S02]  /*04e0*/  FFMA R20, R20, R24, R23 ;  /* 0x0000001814147223 */ /* 0x004fe40000000017 */
[----:B------:R-:W2:Y:S04]  /*04f0*/  LDG.E R23, desc[UR10][R16.64+-0x14] ;  /* 0xffffec0a10177981 */ /* 0x000ea8000c1e1900 */
[----:B------:R-:W2:Y:S01]  /*0500*/  LDG.E R24, desc[UR10][R14.64+-0x14] ;  /* 0xffffec0a0e187981 */ /* 0x000ea2000c1e1900 */
[----:B---3--:R-:W-:-:S03]  /*0510*/  FFMA R20, R25, R26, R20 ;  /* 0x0000001a19147223 */ /* 0x008fc60000000014 */
[----:B------:R-:W3:Y:S04]  /*0520*/  LDG.E R25, desc[UR10][R16.64+-0x10] ;  /* 0xfffff00a10197981 */ /* 0x000ee8000c1e1900 */
[----:B------:R-:W3:Y:S01]  /*0530*/  LDG.E R26, desc[UR10][R14.64+-0x10] ;  /* 0xfffff00a0e1a7981 */ /* 0x000ee2000c1e1900 */
[----:B--2---:R-:W-:-:S03]  /*0540*/  FFMA R20, R23, R24, R20 ;  /* 0x0000001817147223 */ /* 0x004fc60000000014 */
        /* <DEDUP_REMOVED lines=23> */
[----:B------:R-:W-:Y:S01]  /*06c0*/  IADD3 R22, PT, PT, R22, 0x10, RZ ;  /* 0x0000001016167810 */ /* 0x000fe20007ffe0ff */
[----:B--2---:R-:W-:Y:S02]  /*06d0*/  FFMA R20, R23, R24, R20 ;  /* 0x0000001817147223 */ /* 0x004fe40000000014 */
[----:B------:R-:W2:Y:S04]  /*06e0*/  LDG.E R23, desc[UR10][R16.64+0x14] ;  /* 0x0000140a10177981 */ /* 0x000ea8000c1e1900 */
[----:B------:R-:W2:Y:S01]  /*06f0*/  LDG.E R24, desc[UR10][R14.64+0x14] ;  /* 0x0000140a0e187981 */ /* 0x000ea2000c1e1900 */
[----:B---3--:R-:W-:-:S03]  /*0700*/  FFMA R20, R25, R26, R20 ;  /* 0x0000001a19147223 */ /* 0x008fc60000000014 */
[----:B------:R-:W3:Y:S04]  /*0710*/  LDG.E R25, desc[UR10][R16.64+0x18] ;  /* 0x0000180a10197981 */ /* 0x000ee8000c1e1900 */
[----:B------:R-:W3:Y:S01]  /*0720*/  LDG.E R26, desc[UR10][R14.64+0x18] ;  /* 0x0000180a0e1a7981 */ /* 0x000ee2000c1e1900 */
[----:B------:R-:W-:Y:S02]  /*0730*/  ISETP.NE.AND P2, PT, R22, RZ, PT ;  /* 0x000000ff1600720c */ /* 0x000fe40003f45270 */
[----:B------:R-:W-:Y:S02]  /*0740*/  IADD3 R21, PT, PT, R21, 0x10, RZ ;  /* 0x0000001015157810 */ /* 0x000fe40007ffe0ff */
[----:B------:R-:W-:Y:S01]  /*0750*/  IADD3 R19, PT, PT, R19, 0x10, RZ ;  /* 0x0000001013137810 */ /* 0x000fe20007ffe0ff */
[----:B--2---:R-:W-:-:S04]  /*0760*/  FFMA R20, R23, R24, R20 ;  /* 0x0000001817147223 */ /* 0x004fc80000000014 */
[----:B---3--:R-:W-:-:S04]  /*0770*/  FFMA R20, R25, R26, R20 ;  /* 0x0000001a19147223 */ /* 0x008fc80000000014 */
[----:B----4-:R-:W-:Y:S01]  /*0780*/  FFMA R20, R27, R28, R20 ;  /* 0x0000001c1b147223 */ /* 0x010fe20000000014 */
[----:B------:R-:W-:Y:S06]  /*0790*/  @P2 BRA `(.L_x_53) ;  /* 0xfffffffc00142947 */ /* 0x000fec000383ffff */
[----:B------:R-:W-:-:S07]  /*07a0*/  MOV R19, R4 ;  /* 0x0000000400137202 */ /* 0x000fce0000000f00 */
.L_x_52:
[----:B------:R-:W-:-:S13]  /*07b0*/  ISETP.NE.AND P2, PT, R2, RZ, PT ;  /* 0x000000ff0200720c */ /* 0x000fda0003f45270 */
[----:B------:R-:W-:Y:S05]  /*07c0*/  @!P2 BRA `(.L_x_54) ;  /* 0x000000040038a947 */ /* 0x000fea0003800000 */
[----:B------:R-:W-:Y:S02]  /*07d0*/  IADD3 R14, PT, PT, R2, -0x1, RZ ;  /* 0xffffffff020e7810 */ /* 0x000fe40007ffe0ff */
[----:B------:R-:W-:Y:S02]  /*07e0*/  ISETP.NE.AND P3, PT, R6, RZ, PT ;  /* 0x000000ff0600720c */ /* 0x000fe40003f65270 */
[----:B------:R-:W-:-:S13]  /*07f0*/  ISETP.GE.U32.AND P2, PT, R14, 0x7, PT ;  /* 0x000000070e00780c */ /* 0x000fda0003f46070 */
[----:B------:R-:W-:Y:S05]  /*0800*/  @!P2 BRA `(.L_x_55) ;  /* 0x00000000007ca947 */ /* 0x000fea0003800000 */
[----:B------:R-:W0:Y:S01]  /*0810*/  LDC.64 R16, c[0x0][0x380] ;  /* 0x0000e000ff107b82 */ /* 0x000e220000000a00 */
[-C--:B------:R-:W-:Y:S02]  /*0820*/  IADD3 R21, PT, PT, R10, R19.reuse, RZ ;  /* 0x000000130a157210 */ /* 0x080fe40007ffe0ff */
[----:B------:R-:W-:-:S05]  /*0830*/  IADD3 R23, PT, PT, R18, R19, RZ ;  /* 0x0000001312177210 */ /* 0x000fca0007ffe0ff */
[----:B------:R-:W1:Y:S01]  /*0840*/  LDC.64 R14, c[0x0][0x390] ;  /* 0x0000e400ff0e7b82 */ /* 0x000e620000000a00 */
[----:B0-----:R-:W-:-:S05]  /*0850*/  IMAD.WIDE R16, R21, 0x4, R16 ;  /* 0x0000000415107825 */ /* 0x001fca00078e0210 */
[----:B------:R-:W2:Y:S01]  /*0860*/  LDG.E R21, desc[UR10][R16.64] ;  /* 0x0000000a10157981 */ /* 0x000ea2000c1e1900 */
[----:B-1----:R-:W-:-:S03]  /*0870*/  IMAD.WIDE R14, R23, 0x4, R14 ;  /* 0x00000004170e7825 */ /* 0x002fc600078e020e */
[----:B------:R-:W3:Y:S04]  /*0880*/  LDG.E R25, desc[UR10][R16.64+0x8] ;  /* 0x0000080a10197981 */ /* 0x000ee8000c1e1900 */
[----:B------:R-:W2:Y:S04]  /*0890*/  LDG.E R22, desc[UR10][R14.64] ;  /* 0x0000000a0e167981 */ /* 0x000ea8000c1e1900 */
[----:B------:R-:W4:Y:S04]  /*08a0*/  LDG.E R23, desc[UR10][R16.64+0x4] ;  /* 0x0000040a10177981 */ /* 0x000f28000c1e1900 */
[----:B------:R-:W4:Y:S04]  /*08b0*/  LDG.E R24, desc[UR10][R14.64+0x4] ;  /* 0x0000040a0e187981 */ /* 0x000f28000c1e1900 */
[----:B------:R-:W3:Y:S04]  /*08c0*/  LDG.E R26, desc[UR10][R14.64+0x8] ;  /* 0x0000080a0e1a7981 */ /* 0x000ee8000c1e1900 */
[----:B------:R-:W5:Y:S04]  /*08d0*/  LDG.E R27, desc[UR10][R16.64+0x1c] ;  /* 0x00001c0a101b7981 */ /* 0x000f68000c1e1900 */
[----:B------:R-:W5:Y:S01]  /*08e0*/  LDG.E R28, desc[UR10][R14.64+0x1c] ;  /* 0x00001c0a0e1c7981 */ /* 0x000f62000c1e1900 */
[----:B--2---:R-:W-:-:S03]  /*08f0*/  FFMA R22, R21, R22, R20 ;  /* 0x0000001615167223 */ /* 0x004fc60000000014 */
[----:B------:R-:W2:Y:S04]  /*0900*/  LDG.E R21, desc[UR10][R16.64+0xc] ;  /* 0x00000c0a10157981 */ /* 0x000ea8000c1e1900 */
[----:B------:R-:W2:Y:S01]  /*0910*/  LDG.E R20, desc[UR10][R14.64+0xc] ;  /* 0x00000c0a0e147981 */ /* 0x000ea2000c1e1900 */
[----:B----4-:R-:W-:-:S03]  /*0920*/  FFMA R22, R23, R24, R22 ;  /* 0x0000001817167223 */ /* 0x010fc60000000016 */
[----:B------:R-:W4:Y:S01]  /*0930*/  LDG.E R23, desc[UR10][R14.64+0x10] ;  /* 0x0000100a0e177981 */ /* 0x000f22000c1e1900 */
[----:B---3--:R-:W-:-:S03]  /*0940*/  FFMA R26, R25, R26, R22 ;  /* 0x0000001a191a7223 */ /* 0x008fc60000000016 */
[----:B------:R-:W4:Y:S04]  /*0950*/  LDG.E R22, desc[UR10][R16.64+0x10] ;  /* 0x0000100a10167981 */ /* 0x000f28000c1e1900 */
[----:B------:R-:W3:Y:S04]  /*0960*/  LDG.E R24, desc[UR10][R16.64+0x14] ;  /* 0x0000140a10187981 */ /* 0x000ee8000c1e1900 */
[----:B------:R-:W3:Y:S01]  /*0970*/  LDG.E R25, desc[UR10][R14.64+0x14] ;  /* 0x0000140a0e197981 */ /* 0x000ee2000c1e1900 */
[----:B--2---:R-:W-:-:S03]  /*0980*/  FFMA R21, R21, R20, R26 ;  /* 0x0000001415157223 */ /* 0x004fc6000000001a */
[----:B------:R-:W2:Y:S04]  /*0990*/  LDG.E R20, desc[UR10][R16.64+0x18] ;  /* 0x0000180a10147981 */ /* 0x000ea8000c1e1900 */
[----:B------:R-:W2:Y:S01]  /*09a0*/  LDG.E R26, desc[UR10][R14.64+0x18] ;  /* 0x0000180a0e1a7981 */ /* 0x000ea2000c1e1900 */
[----:B----4-:R-:W-:-:S04]  /*09b0*/  FFMA R21, R22, R23, R21 ;  /* 0x0000001716157223 */ /* 0x010fc80000000015 */
[----:B---3--:R-:W-:Y:S01]  /*09c0*/  FFMA R21, R24, R25, R21 ;  /* 0x0000001918157223 */ /* 0x008fe20000000015 */
[----:B------:R-:W-:-:S03]  /*09d0*/  IADD3 R19, PT, PT, R19, 0x8, RZ ;  /* 0x0000000813137810 */ /* 0x000fc60007ffe0ff */
[----:B--2---:R-:W-:-:S04]  /*09e0*/  FFMA R20, R20, R26, R21 ;  /* 0x0000001a14147223 */ /* 0x004fc80000000015 */
[----:B-----5:R-:W-:-:S07]  /*09f0*/  FFMA R20, R27, R28, R20 ;  /* 0x0000001c1b147223 */ /* 0x020fce0000000014 */
.L_x_55:
        /* <DEDUP_REMOVED lines=13> */
[----:B------:R-:W4:Y:S04]  /*0ad0*/  LDG.E R23, desc[UR10][R16.64] ;  /* 0x0000000a10177981 */ /* 0x000f28000c1e1900 */
[----:B------:R-:W4:Y:S04]  /*0ae0*/  LDG.E R22, desc[UR10][R14.64] ;  /* 0x0000000a0e167981 */ /* 0x000f28000c1e1900 */
[----:B------:R-:W2:Y:S04]  /*0af0*/  LDG.E R24, desc[UR10][R14.64+0x4] ;  /* 0x0000040a0e187981 */ /* 0x000ea8000c1e1900 */
[----:B------:R-:W3:Y:S04]  /*0b00*/  LDG.E R26, desc[UR10][R14.64+0x8] ;  /* 0x0000080a0e1a7981 */ /* 0x000ee8000c1e1900 */
[----:B------:R-:W5:Y:S04]  /*0b10*/  LDG.E R28, desc[UR10][R16.64+0xc] ;  /* 0x00000c0a101c7981 */ /* 0x000f68000c1e1900 */
[----:B------:R-:W5:Y:S01]  /*0b20*/  LDG.E R27, desc[UR10][R14.64+0xc] ;  /* 0x00000c0a0e1b7981 */ /* 0x000f62000c1e1900 */
[----:B------:R-:W-:Y:S01]  /*0b30*/  IADD3 R19, PT, PT, R19, 0x4, RZ ;  /* 0x0000000413137810 */ /* 0x000fe20007ffe0ff */
[----:B----4-:R-:W-:-:S04]  /*0b40*/  FFMA R22, R23, R22, R20 ;  /* 0x0000001617167223 */ /* 0x010fc80000000014 */
[----:B--2---:R-:W-:-:S04]  /*0b50*/  FFMA R22, R25, R24, R22 ;  /* 0x0000001819167223 */ /* 0x004fc80000000016 */
[----:B---3--:R-:W-:-:S04]  /*0b60*/  FFMA R21, R21, R26, R22 ;  /* 0x0000001a15157223 */ /* 0x008fc80000000016 */
[----:B-----5:R-:W-:-:S07]  /*0b70*/  FFMA R20, R28, R27, R21 ;  /* 0x0000001b1c147223 */ /* 0x020fce0000000015 */
.L_x_56:
[----:B------:R-:W-:Y:S05]  /*0b80*/  @!P3 BRA `(.L_x_54) ;  /* 0x000000000048b947 */ /* 0x000fea0003800000 */
[----:B------:R-:W0:Y:S01]  /*0b90*/  LDC.64 R14, c[0x0][0x380] ;  /* 0x0000e000ff0e7b82 */ /* 0x000e220000000a00 */
[-C--:B------:R-:W-:Y:S02]  /*0ba0*/  IADD3 R21, PT, PT, R10, R19.reuse, RZ ;  /* 0x000000130a157210 */ /* 0x080fe40007ffe0ff */
[----:B------:R-:W-:-:S05]  /*0bb0*/  IADD3 R19, PT, PT, R18, R19, RZ ;  /* 0x0000001312137210 */ /* 0x000fca0007ffe0ff */
[----:B------:R-:W1:Y:S01]  /*0bc0*/  LDC.64 R16, c[0x0][0x390] ;  /* 0x0000e400ff107b82 */ /* 0x000e620000000a00 */
[----:B0-----:R-:W-:-:S04]  /*0bd0*/  IMAD.WIDE R14, R21, 0x4, R14 ;  /* 0x00000004150e7825 */ /* 0x001fc800078e020e */
[----:B-1----:R-:W-:Y:S02]  /*0be0*/  IMAD.WIDE R16, R19, 0x4, R16 ;  /* 0x0000000413107825 */ /* 0x002fe400078e0210 */
[----:B------:R-:W2:Y:S04]  /*0bf0*/  LDG.E R19, desc[UR10][R14.64] ;  /* 0x0000000a0e137981 */ /* 0x000ea8000c1e1900 */
[----:B------:R-:W2:Y:S01]  /*0c00*/  LDG.E R10, desc[UR10][R16.64] ;  /* 0x0000000a100a7981 */ /* 0x000ea2000c1e1900 */
[----:B------:R-:W-:Y:S01]  /*0c10*/  ISETP.NE.AND P2, PT, R7, 0x1, PT ;  /* 0x000000010700780c */ /* 0x000fe20003f45270 */
[----:B--2---:R-:W-:-:S12]  /*0c20*/  FFMA R20, R19, R10, R20 ;  /* 0x0000000a13147223 */ /* 0x004fd80000000014 */
[----:B------:R-:W-:Y:S05]  /*0c30*/  @!P2 BRA `(.L_x_54) ;  /* 0x00000000001ca947 */ /* 0x000fea0003800000 */
[----:B------:R-:W-:Y:S01]  /*0c40*/  ISETP.NE.AND P2, PT, R7, 0x2, PT ;  /* 0x000000020700780c */ /* 0x000fe20003f45270 */
[----:B------:R-:W2:Y:S04]  /*0c50*/  LDG.E R19, desc[UR10][R14.64+0x4] ;  /* 0x0000040a0e137981 */ /* 0x000ea8000c1e1900 */
[----:B------:R-:W2:Y:S08]  /*0c60*/  LDG.E R10, desc[UR10][R16.64+0x4] ;  /* 0x0000040a100a7981 */ /* 0x000eb0000c1e1900 */
[----:B------:R-:W3:Y:S04]  /*0c70*/  @P2 LDG.E R21, desc[UR10][R14.64+0x8] ;  /* 0x0000080a0e152981 */ /* 0x000ee8000c1e1900 */
[----:B------:R-:W3:Y:S01]  /*0c80*/  @P2 LDG.E R18, desc[UR10][R16.64+0x8] ;  /* 0x0000080a10122981 */ /* 0x000ee2000c1e1900 */
[----:B--2---:R-:W-:-:S04]  /*0c90*/  FFMA R20, R19, R10, R20 ;  /* 0x0000000a13147223 */ /* 0x004fc80000000014 */
[----:B---3--:R-:W-:-:S07]  /*0ca0*/  @P2 FFMA R20, R21, R18, R20 ;  /* 0x0000001215142223 */ /* 0x008fce0000000014 */
.L_x_54:
[----:B------:R-:W-:Y:S05]  /*0cb0*/  @P1 BRA `(.L_x_57) ;  /* 0xfffffff400941947 */ /* 0x000fea000383ffff */
[----:B------:R-:W-:Y:S05]  /*0cc0*/  @P0 BRA `(.L_x_58) ;  /* 0xfffffff4006c0947 */ /* 0x000fea000383ffff */
[----:B------:R-:W0:Y:S01]  /*0cd0*/  LDC.64 R14, c[0x0][0x398] ;  /* 0x0000e600ff0e7b82 */ /* 0x000e220000000a00 */
[----:B------:R-:W1:Y:S07]  /*0ce0*/  LDCU UR4, c[0x0][0x3a8] ;  /* 0x00007500ff0477ac */ /* 0x000e6e0008000800 */
[----:B------:R-:W2:Y:S01]  /*0cf0*/  LDC.64 R12, c[0x0][0x388] ;  /* 0x0000e200ff0c7b82 */ /* 0x000ea20000000a00 */
[----:B0-----:R-:W-:-:S06]  /*0d00*/  IMAD.WIDE.U32 R14, R8, 0x4, R14 ;  /* 0x00000004080e7825 */ /* 0x001fcc00078e000e */
[----:B------:R-:W3:Y:S01]  /*0d10*/  LDG.E R15, desc[UR10][R14.64] ;  /* 0x0000000a0e0f7981 */ /* 0x000ee2000c1e1900 */
[----:B-1----:R-:W-:Y:S01]  /*0d20*/  IMAD R10, R11, UR4, R8 ;  /* 0x000000040b0a7c24 */ /* 0x002fe2000f8e0208 */
[----:B------:R-:W-:-:S03]  /*0d30*/  IADD3 R8, PT, PT, R8, 0x1, RZ ;  /* 0x0000000108087810 */ /* 0x000fc60007ffe0ff */
[----:B------:R-:W-:Y:S01]  /*0d40*/  IMAD R10, R10, R5, R3 ;  /* 0x000000050a0a7224 */ /* 0x000fe200078e0203 */
[----:B------:R-:W-:-:S03]  /*0d50*/  ISETP.NE.AND P0, PT, R8, UR4, PT ;  /* 0x0000000408007c0c */ /* 0x000fc6000bf05270 */
[----:B------:R-:W-:-:S04]  /*0d60*/  IMAD R11, R10, R5, R0 ;  /* 0x000000050a0b7224 */ /* 0x000fc800078e0200 */
[----:B--2---:R-:W-:-:S04]  /*0d70*/  IMAD.WIDE R12, R11, 0x4, R12 ;  /* 0x000000040b0c7825 */ /* 0x004fc800078e020c */
[----:B---3--:R-:W-:-:S05]  /*0d80*/  FADD R20, R20, R15 ;  /* 0x0000000f14147221 */ /* 0x008fca0000000000 */
[----:B------:R-:W-:-:S05]  /*0d90*/  FMNMX R11, RZ, R20, !PT ;  /* 0x00000014ff0b7209 */ /* 0x000fca0007800000 */
[----:B------:R0:W-:Y:S01]  /*0da0*/  STG.E desc[UR10][R12.64], R11 ;  /* 0x0000000b0c007986 */ /* 0x0001e2000c10190a */
[----:B------:R-:W-:Y:S05]  /*0db0*/  @!P0 EXIT ;  /* 0x000000000000894d */ /* 0x000fea0003800000 */
[----:B------:R-:W-:Y:S05]  /*0dc0*/  BRA `(.L_x_59) ;  /* 0xfffffff400247947 */ /* 0x000fea000383ffff */
.L_x_51:
[C---:B------:R-:W-:Y:S01]  /*0dd0*/  ISETP.GE.U32.AND P0, PT, R4.reuse, 0x8, PT ;  /* 0x000000080400780c */ /* 0x040fe20003f06070 */
[----:B------:R-:W-:Y:S01]  /*0de0*/  HFMA2 R7, -RZ, RZ, 0, 0 ;  /* 0x00000000ff077431 */ /* 0x000fe200000001ff */
[----:B------:R-:W-:-:S04]  /*0df0*/  LOP3.LUT R2, R4, 0x7, RZ, 0xc0, !PT ;  /* 0x0000000704027812 */ /* 0x000fc800078ec0ff */
[----:B------:R-:W-:-:S07]  /*0e00*/  ISETP.NE.AND P1, PT, R2, RZ, PT ;  /* 0x000000ff0200720c */ /* 0x000fce0003f25270 */
[----:B------:R-:W-:Y:S06]  /*0e10*/  @!P0 BRA `(.L_x_60) ;  /* 0x0000000400048947 */ /* 0x000fec0003800000 */
[----:B------:R-:W0:Y:S01]  /*0e20*/  LDC.64 R8, c[0x0][0x398] ;  /* 0x0000e600ff087b82 */ /* 0x000e220000000a00 */
[----:B------:R-:W-:Y:S02]  /*0e30*/  LOP3.LUT R7, R4, 0x7ffffff8, RZ, 0xc0, !PT ;  /* 0x7ffffff804077812 */ /* 0x000fe400078ec0ff */
[----:B------:R-:W-:-:S05]  /*0e40*/  MOV R15, RZ ;  /* 0x000000ff000f7202 */ /* 0x000fca0000000f00 */
[----:B------:R-:W1:Y:S02]  /*0e50*/  LDC.64 R10, c[0x0][0x388] ;  /* 0x0000e200ff0a7b82 */ /* 0x000e640000000a00 */
.L_x_61:
[----:B0-----:R-:W-:-:S05]  /*0e60*/  IMAD.WIDE.U32 R12, R15, 0x4, R8 ;  /* 0x000000040f0c7825 */ /* 0x001fca00078e0008 */
[----:B--2---:R-:W2:Y:S01]  /*0e70*/  LDG.E R6, desc[UR10][R12.64] ;  /* 0x0000000a0c067981 */ /* 0x004ea2000c1e1900 */
[----:B------:R-:W-:-:S04]  /*0e80*/  IMAD R14, R4, UR6, R15 ;  /* 0x00000006040e7c24 */ /* 0x000fc8000f8e020f */
[----:B------:R-:W-:-:S04]  /*0e90*/  IMAD R14, R14, R5, R3 ;  /* 0x000000050e0e7224 */ /* 0x000fc800078e0203 */
[----:B------:R-:W-:-:S04]  /*0ea0*/  IMAD R17, R14, R5, R0 ;  /* 0x000000050e117224 */ /* 0x000fc800078e0200 */
[----:B-1----:R-:W-:-:S04]  /*0eb0*/  IMAD.WIDE R16, R17, 0x4, R10 ;  /* 0x0000000411107825 */ /* 0x002fc800078e020a */
[----:B--2---:R-:W-:-:S05]  /*0ec0*/  FADD R6, RZ, R6 ;  /* 0x00000006ff067221 */ /* 0x004fca0000000000 */
[----:B------:R-:W-:-:S05]  /*0ed0*/  FMNMX R21, RZ, R6, !PT ;  /* 0x00000006ff157209 */ /* 0x000fca0007800000 */
[----:B------:R0:W-:Y:S04]  /*0ee0*/  STG.E desc[UR10][R16.64], R21 ;  /* 0x0000001510007986 */ /* 0x0001e8000c10190a */
[----:B------:R-:W2:Y:S01]  /*0ef0*/  LDG.E R6, desc[UR10][R12.64+0x4] ;  /* 0x0000040a0c067981 */ /* 0x000ea2000c1e1900 */
[----:B------:R-:W-:-:S05]  /*0f00*/  IADD3 R14, PT, PT, R14, R5, RZ ;  /* 0x000000050e0e7210 */ /* 0x000fca0007ffe0ff */
[----:B------:R-:W-:-:S04]  /*0f10*/  IMAD R19, R14, R5, R0 ;  /* 0x000000050e137224 */ /* 0x000fc800078e0200 */
[----:B------:R-:W-:-:S04]  /*0f20*/  IMAD.WIDE R18, R19, 0x4, R10 ;  /* 0x0000000413127825 */ /* 0x000fc800078e020a */
[----:B--2---:R-:W-:-:S05]  /*0f30*/  FADD R6, RZ, R6 ;  /* 0x00000006ff067221 */ /* 0x004fca0000000000 */
[----:B------:R-:W-:-:S05]  /*0f40*/  FMNMX R23, RZ, R6, !PT ;  /* 0x00000006ff177209 */ /* 0x000fca0007800000 */
[----:B------:R1:W-:Y:S04]  /*0f50*/  STG.E desc[UR10][R18.64], R23 ;  /* 0x0000001712007986 */ /* 0x0003e8000c10190a */
[----:B------:R-:W2:Y:S01]  /*0f60*/  LDG.E R6, desc[UR10][R12.64+0x8] ;  /* 0x0000080a0c067981 */ /* 0x000ea2000c1e1900 */
[----:B------:R-:W-:-:S05]  /*0f70*/  IADD3 R14, PT, PT, R14, R5, RZ ;  /* 0x000000050e0e7210 */ /* 0x000fca0007ffe0ff */
[----:B------:R-:W-:-:S04]  /*0f80*/  IMAD R25, R14, R5, R0 ;  /* 0x000000050e197224 */ /* 0x000fc800078e0200 */
[----:B0-----:R-:W-:-:S04]  /*0f90*/  IMAD.WIDE R16, R25, 0x4, R10 ;  /* 0x0000000419107825 */ /* 0x001fc800078e020a */
[----:B--2---:R-:W-:-:S05]  /*0fa0*/  FADD R6, RZ, R6 ;  /* 0x00000006ff067221 */ /* 0x004fca0000000000 */
[----:B------:R-:W-:-:S05]  /*0fb0*/  FMNMX R21, RZ, R6, !PT ;  /* 0x00000006ff157209 */ /* 0x000fca0007800000 */
[----:B------:R0:W-:Y:S04]  /*0fc0*/  STG.E desc[UR10][R16.64], R21 ;  /* 0x0000001510007986 */ /* 0x0001e8000c10190a */
[----:B------:R-:W2:Y:S01]  /*0fd0*/  LDG.E R6, desc[UR10][R12.64+0xc] ;  /* 0x00000c0a0c067981 */ /* 0x000ea2000c1e1900 */
[----:B------:R-:W-:-:S05]  /*0fe0*/  IADD3 R14, PT, PT, R14, R5, RZ ;  /* 0x000000050e0e7210 */ /* 0x000fca0007ffe0ff */
        /* <DEDUP_REMOVED lines=26> */
[----:B------:R-:W3:Y:S01]  /*1190*/  LDG.E R6, desc[UR10][R12.64+0x1c] ;  /* 0x00001c0a0c067981 */ /* 0x000ee2000c1e1900 */
[----:B------:R-:W-:Y:S02]  /*11a0*/  IADD3 R15, PT, PT, R15, 0x8, RZ ;  /* 0x000000080f0f7810 */ /* 0x000fe40007ffe0ff */
[----:B------:R-:W-:Y:S02]  /*11b0*/  IADD3 R14, PT, PT, R14, R5, RZ ;  /* 0x000000050e0e7210 */ /* 0x000fe40007ffe0ff */
[----:B------:R-:W-:-:S03]  /*11c0*/  ISETP.NE.AND P0, PT, R15, R7, PT ;  /* 0x000000070f00720c */ /* 0x000fc60003f05270 */
[----:B------:R-:W-:-:S04]  /*11d0*/  IMAD R25, R14, R5, R0 ;  /* 0x000000050e197224 */ /* 0x000fc800078e0200 */
[----:B-1----:R-:W-:-:S04]  /*11e0*/  IMAD.WIDE R18, R25, 0x4, R10 ;  /* 0x0000000419127825 */ /* 0x002fc800078e020a */
[----:B---3--:R-:W-:-:S05]  /*11f0*/  FADD R6, RZ, R6 ;  /* 0x00000006ff067221 */ /* 0x008fca0000000000 */
[----:B------:R-:W-:-:S05]  /*1200*/  FMNMX R23, RZ, R6, !PT ;  /* 0x00000006ff177209 */ /* 0x000fca0007800000 */
[----:B------:R2:W-:Y:S01]  /*1210*/  STG.E desc[UR10][R18.64], R23 ;  /* 0x0000001712007986 */ /* 0x0005e2000c10190a */
[----:B------:R-:W-:Y:S05]  /*1220*/  @P0 BRA `(.L_x_61) ;  /* 0xfffffffc000c0947 */ /* 0x000fea000383ffff */
.L_x_60:
[----:B------:R-:W-:Y:S05]  /*1230*/  @!P1 EXIT ;  /* 0x000000000000994d */ /* 0x000fea0003800000 */
[----:B------:R-:W-:Y:S02]  /*1240*/  ISETP.GE.U32.AND P0, PT, R2, 0x4, PT ;  /* 0x000000040200780c */ /* 0x000fe40003f06070 */
[----:B--2---:R-:W-:-:S04]  /*1250*/  LOP3.LUT R16, R4, 0x3, RZ, 0xc0, !PT ;  /* 0x0000000304107812 */ /* 0x004fc800078ec0ff */
[----:B------:R-:W-:-:S07]  /*1260*/  ISETP.NE.AND P1, PT, R16, RZ, PT ;  /* 0x000000ff1000720c */ /* 0x000fce0003f25270 */
[----:B------:R-:W-:Y:S06]  /*1270*/  @!P0 BRA `(.L_x_62) ;  /* 0x0000000000848947 */ /* 0x000fec0003800000 */
[----:B------:R-:W0:Y:S08]  /*1280*/  LDC.64 R10, c[0x0][0x398] ;  /* 0x0000e600ff0a7b82 */ /* 0x000e300000000a00 */
[----:B------:R-:W1:Y:S01]  /*1290*/  LDC.64 R8, c[0x0][0x388] ;  /* 0x0000e200ff087b82 */ /* 0x000e620000000a00 */
[----:B0-----:R-:W-:-:S05]  /*12a0*/  IMAD.WIDE.U32 R10, R7, 0x4, R10 ;  /* 0x00000004070a7825 */ /* 0x001fca00078e000a */
[----:B------:R-:W2:Y:S01]  /*12b0*/  LDG.E R2, desc[UR10][R10.64] ;  /* 0x0000000a0a027981 */ /* 0x000ea2000c1e1900 */
        /* <DEDUP_REMOVED lines=22> */
[----:B------:R-:W-:Y:S02]  /*1420*/  IADD3 R6, PT, PT, R6, R5, RZ ;  /* 0x0000000506067210 */ /* 0x000fe40007ffe0ff */
[----:B------:R-:W-:-:S03]  /*1430*/  IADD3 R7, PT, PT, R7, 0x4, RZ ;  /* 0x0000000407077810 */ /* 0x000fc60007ffe0ff */
[----:B------:R-:W-:-:S04]  /*1440*/  IMAD R21, R6, R5, R0 ;  /* 0x0000000506157224 */ /* 0x000fc800078e0200 */
[----:B------:R-:W-:-:S04]  /*1450*/  IMAD.WIDE R8, R21, 0x4, R8 ;  /* 0x0000000415087825 */ /* 0x000fc800078e0208 */
[----:B--2---:R-:W-:-:S05]  /*1460*/  FADD R2, RZ, R2 ;  /* 0x00000002ff027221 */ /* 0x004fca0000000000 */
[----:B-1----:R-:W-:-:S05]  /*1470*/  FMNMX R15, RZ, R2, !PT ;  /* 0x00000002ff0f7209 */ /* 0x002fca0007800000 */
[----:B------:R0:W-:Y:S02]  /*1480*/  STG.E desc[UR10][R8.64], R15 ;  /* 0x0000000f08007986 */ /* 0x0001e4000c10190a */
.L_x_62:
[----:B------:R-:W-:Y:S05]  /*1490*/  @!P1 EXIT ;  /* 0x000000000000994d */ /* 0x000fea0003800000 */
[----:B------:R-:W-:Y:S02]  /*14a0*/  ISETP.NE.AND P0, PT, R16, 0x1, PT ;  /* 0x000000011000780c */ /* 0x000fe40003f05270 */
[----:B------:R-:W-:-:S04]  /*14b0*/  LOP3.LUT R2, R4, 0x1, RZ, 0xc0, !PT ;  /* 0x0000000104027812 */ /* 0x000fc800078ec0ff */
[----:B------:R-:W-:-:S07]  /*14c0*/  ISETP.NE.U32.AND P1, PT, R2, 0x1, PT ;  /* 0x000000010200780c */ /* 0x000fce0003f25070 */
[----:B------:R-:W-:Y:S06]  /*14d0*/  @!P0 BRA `(.L_x_63) ;  /* 0x00000000004c8947 */ /* 0x000fec0003800000 */
[----:B0-----:R-:W0:Y:S02]  /*14e0*/  LDC.64 R8, c[0x0][0x398] ;  /* 0x0000e600ff087b82 */ /* 0x001e240000000a00 */
[----:B0-----:R-:W-:-:S06]  /*14f0*/  IMAD.WIDE.U32 R10, R7, 0x4, R8 ;  /* 0x00000004070a7825 */ /* 0x001fcc00078e0008 */
[----:B------:R-:W0:Y:S01]  /*1500*/  LDC.64 R8, c[0x0][0x388] ;  /* 0x0000e200ff087b82 */ /* 0x000e220000000a00 */
[----:B------:R-:W2:Y:S01]  /*1510*/  LDG.E R2, desc[UR10][R10.64] ;  /* 0x0000000a0a027981 */ /* 0x000ea2000c1e1900 */
[----:B------:R-:W-:-:S04]  /*1520*/  IMAD R6, R4, UR6, R7 ;  /* 0x0000000604067c24 */ /* 0x000fc8000f8e0207 */
[----:B------:R-:W-:-:S04]  /*1530*/  IMAD R6, R6, R5, R3 ;  /* 0x0000000506067224 */ /* 0x000fc800078e0203 */
        /* <DEDUP_REMOVED lines=11> */
[----:B------:R-:W-:-:S05]  /*15f0*/  FMNMX R17, RZ, R2, !PT ;  /* 0x00000002ff117209 */ /* 0x000fca0007800000 */
[----:B------:R1:W-:Y:S02]  /*1600*/  STG.E desc[UR10][R8.64], R17 ;  /* 0x0000001108007986 */ /* 0x0003e4000c10190a */
.L_x_63:
[----:B------:R-:W-:Y:S05]  /*1610*/  @P1 EXIT ;  /* 0x000000000000194d */ /* 0x000fea0003800000 */
[----:B01----:R-:W0:Y:S08]  /*1620*/  LDC.64 R8, c[0x0][0x398] ;  /* 0x0000e600ff087b82 */ /* 0x003e300000000a00 */
[----:B------:R-:W1:Y:S01]  /*1630*/  LDC.64 R10, c[0x0][0x388] ;  /* 0x0000e200ff0a7b82 */ /* 0x000e620000000a00 */
[----:B0-----:R-:W-:-:S06]  /*1640*/  IMAD.WIDE.U32 R8, R7, 0x4, R8 ;  /* 0x0000000407087825 */ /* 0x001fcc00078e0008 */
[----:B------:R-:W2:Y:S01]  /*1650*/  LDG.E R8, desc[UR10][R8.64] ;  /* 0x0000000a08087981 */ /* 0x000ea2000c1e1900 */
[----:B------:R-:W-:-:S04]  /*1660*/  IMAD R4, R4, UR6, R7 ;  /* 0x0000000604047c24 */ /* 0x000fc8000f8e0207 */
[----:B------:R-:W-:-:S04]  /*1670*/  IMAD R4, R4, R5, R3 ;  /* 0x0000000504047224 */ /* 0x000fc800078e0203 */
[----:B------:R-:W-:-:S04]  /*1680*/  IMAD R3, R4, R5, R0 ;  /* 0x0000000504037224 */ /* 0x000fc800078e0200 */
[----:B-1----:R-:W-:-:S04]  /*1690*/  IMAD.WIDE R2, R3, 0x4, R10 ;  /* 0x0000000403027825 */ /* 0x002fc800078e020a */
[----:B--2---:R-:W-:-:S05]  /*16a0*/  FADD R0, RZ, R8 ;  /* 0x00000008ff007221 */ /* 0x004fca0000000000 */
[----:B------:R-:W-:-:S05]  /*16b0*/  FMNMX R5, RZ, R0, !PT ;  /* 0x00000000ff057209 */ /* 0x000fca0007800000 */
[----:B------:R-:W-:Y:S01]  /*16c0*/  STG.E desc[UR10][R2.64], R5 ;  /* 0x0000000502007986 */ /* 0x000fe2000c10190a */
[----:B------:R-:W-:Y:S05]  /*16d0*/  EXIT ;  /* 0x000000000000794d */ /* 0x000fea0003800000 */
.L_x_50:
[C---:B------:R-:W-:Y:S02]  /*16e0*/  ISETP.GE.U32.AND P0, PT, R4.reuse, 0x8, PT ;  /* 0x000000080400780c */ /* 0x040fe40003f06070 */
[----:B------:R-:W-:Y:S02]  /*16f0*/  LOP3.LUT R2, R4, 0x7, RZ, 0xc0, !PT ;  /* 0x0000000704027812 */ /* 0x000fe400078ec0ff */
[----:B------:R-:W-:Y:S02]  /*1700*/  MOV R7, RZ ;  /* 0x000000ff00077202 */ /* 0x000fe40000000f00 */
[----:B------:R-:W-:-:S07]  /*1710*/  ISETP.NE.AND P1, PT, R2, RZ, PT ;  /* 0x000000ff0200720c */ /* 0x000fce0003f25270 */
[----:B------:R-:W-:Y:S06]  /*1720*/  @!P0 BRA `(.L_x_64) ;  /* 0x0000000400048947 */ /* 0x000fec0003800000 */
[----:B------:R-:W0:Y:S01]  /*1730*/  LDC.64 R8, c[0x0][0x398] ;  /* 0x0000e600ff087b82 */ /* 0x000e220000000a00 */
[----:B------:R-:W-:Y:S01]  /*1740*/  HFMA2 R15, -RZ, RZ, 0, 0 ;  /* 0x00000000ff0f7431 */ /* 0x000fe200000001ff */
[----:B------:R-:W-:-:S06]  /*1750*/  LOP3.LUT R7, R4, 0x7ffffff8, RZ, 0xc0, !PT ;  /* 0x7ffffff804077812 */ /* 0x000fcc00078ec0ff */
[----:B------:R-:W1:Y:S02]  /*1760*/  LDC.64 R10, c[0x0][0x388] ;  /* 0x0000e200ff0a7b82 */ /* 0x000e640000000a00 */
.L_x_65:
        /* <DEDUP_REMOVED lines=61> */
.L_x_64:
        /* <DEDUP_REMOVED lines=38> */
.L_x_66:
        /* <DEDUP_REMOVED lines=24> */
.L_x_67:
        /* <DEDUP_REMOVED lines=13> */
.L_x_68:
        /* <DEDUP_REMOVED lines=9> */
.L_x_73:


//--------------------- .nv.global.init           --------------------------
	.section	.nv.global.init,"aw",@progbits
	.align	4
.nv.global.init:
	.type		mrg32k3aM1SubSeq,@object
	.size		mrg32k3aM1SubSeq,(mrg32k3aM2SubSeq - mrg32k3aM1SubSeq)
mrg32k3aM1SubSeq:
        /*0000*/ 	.byte	0x0b, 0xcc, 0xee, 0x04, 0x73, 0x29, 0x8b, 0x6f, 0xf6, 0x53, 0x03, 0xf6, 0x23, 0xf6, 0xea, 0xda
        /* <DEDUP_REMOVED lines=125> */
	.type		mrg32k3aM2SubSeq,@object
	.size		mrg32k3aM2SubSeq,(mrg32k3aM1 - mrg32k3aM2SubSeq)
mrg32k3aM2SubSeq:
        /* <DEDUP_REMOVED lines=126> */
	.type		mrg32k3aM1,@object
	.size		mrg32k3aM1,(mrg32k3aM1Seq - mrg32k3aM1)
mrg32k3aM1:
        /* <DEDUP_REMOVED lines=144> */
	.type		mrg32k3aM1Seq,@object
	.size		mrg32k3aM1Seq,(mrg32k3aM2 - mrg32k3aM1Seq)
mrg32k3aM1Seq:
        /* <DEDUP_REMOVED lines=144> */
	.type		mrg32k3aM2,@object
	.size		mrg32k3aM2,(mrg32k3aM2Seq - mrg32k3aM2)
mrg32k3aM2:
        /* <DEDUP_REMOVED lines=144> */
	.type		mrg32k3aM2Seq,@object
	.size		mrg32k3aM2Seq,(precalc_xorwow_matrix - mrg32k3aM2Seq)
mrg32k3aM2Seq:
        /* <DEDUP_REMOVED lines=144> */
	.type		precalc_xorwow_matrix,@object
	.size		precalc_xorwow_matrix,(precalc_xorwow_offset_matrix - precalc_xorwow_matrix)
precalc_xorwow_matrix:
        /* <DEDUP_REMOVED lines=6400> */
	.type		precalc_xorwow_offset_matrix,@object
	.size		precalc_xorwow_offset_matrix,(.L_1 - precalc_xorwow_offset_matrix)
precalc_xorwow_offset_matrix:
        /* <DEDUP_REMOVED lines=6400> */
.L_1:


//--------------------- .nv.shared.reserved.0     --------------------------
	.section	.nv.shared.reserved.0,"aw",@nobits
	.weak		__nv_reservedSMEM_offset_0_alias
	.size		__nv_reservedSMEM_offset_0_alias, 0, 64
	.other		__nv_reservedSMEM_offset_0_alias,@"STO_CUDA_RESERVED_SHARED STV_DEFAULT"
__nv_reservedSMEM_offset_0_alias:
	.zero		0
	.zero		64


//--------------------- .nv.constant0._Z11log_softmaxPfS_ii --------------------------
	.section	.nv.constant0._Z11log_softmaxPfS_ii,"a",@progbits
	.sectionflags	@""
	.align	4
.nv.constant0._Z11log_softmaxPfS_ii:
	.zero		920


//--------------------- .nv.constant0._Z6linearPKfPfS0_S0_iii --------------------------
	.section	.nv.constant0._Z6linearPKfPfS0_S0_iii,"a",@progbits
	.sectionflags	@""
	.align	4
.nv.constant0._Z6linearPKfPfS0_S0_iii:
	.zero		940


//--------------------- .nv.constant0._Z9maxpool2dPKfPfiiii --------------------------
	.section	.nv.constant0._Z9maxpool2dPKfPfiiii,"a",@progbits
	.sectionflags	@""
	.align	4
.nv.constant0._Z9maxpool2dPKfPfiiii:
	.zero		928


//--------------------- .nv.constant0._Z6conv2dPKfPfS0_S0_iiiii --------------------------
	.section	.nv.constant0._Z6conv2dPKfPfS0_S0_iiiii,"a",@progbits
	.sectionflags	@""
	.align	4
.nv.constant0._Z6conv2dPKfPfS0_S0_iiiii:
	.zero		948


//--------------------- SYMBOLS --------------------------

	.type		.nv.reservedSmem.offset0,@object
	.size		.nv.reservedSmem.offset0,0x4
